//
// Generated by NVIDIA NVVM Compiler
//
// Compiler Build ID: CL-36424714
// Cuda compilation tools, release 13.0, V13.0.88
// Based on NVVM 20.0.0
//

.version 9.0
.target sm_100
.address_size 64

	// .globl	_Z6conv2dPfS_S_S_iiiiii

.visible .entry _Z6conv2dPfS_S_S_iiiiii(
	.param .u64 .ptr .align 1 _Z6conv2dPfS_S_S_iiiiii_param_0,
	.param .u64 .ptr .align 1 _Z6conv2dPfS_S_S_iiiiii_param_1,
	.param .u64 .ptr .align 1 _Z6conv2dPfS_S_S_iiiiii_param_2,
	.param .u64 .ptr .align 1 _Z6conv2dPfS_S_S_iiiiii_param_3,
	.param .u32 _Z6conv2dPfS_S_S_iiiiii_param_4,
	.param .u32 _Z6conv2dPfS_S_S_iiiiii_param_5,
	.param .u32 _Z6conv2dPfS_S_S_iiiiii_param_6,
	.param .u32 _Z6conv2dPfS_S_S_iiiiii_param_7,
	.param .u32 _Z6conv2dPfS_S_S_iiiiii_param_8,
	.param .u32 _Z6conv2dPfS_S_S_iiiiii_param_9
)
{
	.reg .pred 	%p<59>;
	.reg .b32 	%r<74>;
	.reg .b32 	%f<100>;
	.reg .b64 	%rd<30>;

	ld.param.u64 	%rd11, [_Z6conv2dPfS_S_S_iiiiii_param_0];
	ld.param.u64 	%rd12, [_Z6conv2dPfS_S_S_iiiiii_param_1];
	ld.param.u64 	%rd9, [_Z6conv2dPfS_S_S_iiiiii_param_2];
	ld.param.u32 	%r28, [_Z6conv2dPfS_S_S_iiiiii_param_4];
	ld.param.u32 	%r29, [_Z6conv2dPfS_S_S_iiiiii_param_5];
	ld.param.u32 	%r30, [_Z6conv2dPfS_S_S_iiiiii_param_6];
	ld.param.u32 	%r31, [_Z6conv2dPfS_S_S_iiiiii_param_7];
	ld.param.u32 	%r32, [_Z6conv2dPfS_S_S_iiiiii_param_8];
	ld.param.u32 	%r33, [_Z6conv2dPfS_S_S_iiiiii_param_9];
	cvta.to.global.u64 	%rd1, %rd12;
	cvta.to.global.u64 	%rd2, %rd11;
	mov.u32 	%r1, %tid.x;
	mov.u32 	%r2, %tid.y;
	mov.u32 	%r3, %tid.z;
	setp.ge.s32 	%p1, %r1, %r33;
	@%p1 bra 	$L__BB0_48;
	cvta.to.global.u64 	%rd13, %rd9;
	mul.wide.u32 	%rd14, %r1, 4;
	add.s64 	%rd15, %rd13, %rd14;
	ld.global.f32 	%f78, [%rd15];
	mul.lo.s32 	%r4, %r32, %r2;
	setp.lt.s32 	%p2, %r30, 1;
	@%p2 bra 	$L__BB0_47;
	setp.lt.s32 	%p3, %r31, 1;
	@%p3 bra 	$L__BB0_47;
	and.b32  	%r5, %r31, 7;
	and.b32  	%r6, %r31, 2147483640;
	mul.lo.s32 	%r7, %r32, %r3;
	mov.b32 	%r68, 0;
$L__BB0_4:
	mul.lo.s32 	%r9, %r68, %r28;
	mad.lo.s32 	%r36, %r30, %r1, %r68;
	mul.lo.s32 	%r10, %r36, %r31;
	mov.b32 	%r69, 0;
$L__BB0_5:
	setp.lt.u32 	%p4, %r31, 8;
	add.s32 	%r12, %r69, %r7;
	add.s32 	%r38, %r12, %r9;
	mul.lo.s32 	%r13, %r38, %r29;
	add.s32 	%r39, %r10, %r69;
	mul.lo.s32 	%r14, %r39, %r31;
	mov.b32 	%r72, 0;
	@%p4 bra 	$L__BB0_24;
	mov.b32 	%r70, 0;
$L__BB0_7:
	.pragma "nounroll";
	setp.ge.s32 	%p5, %r12, %r28;
	add.s32 	%r16, %r70, %r4;
	setp.ge.s32 	%p6, %r16, %r29;
	add.s32 	%r41, %r16, %r13;
	mul.wide.s32 	%rd16, %r41, 4;
	add.s64 	%rd3, %rd2, %rd16;
	add.s32 	%r42, %r70, %r14;
	mul.wide.s32 	%rd17, %r42, 4;
	add.s64 	%rd4, %rd1, %rd17;
	or.pred  	%p7, %p6, %p5;
	@%p7 bra 	$L__BB0_9;
	ld.global.f32 	%f43, [%rd3];
	ld.global.f32 	%f44, [%rd4];
	fma.rn.f32 	%f78, %f43, %f44, %f78;
$L__BB0_9:
	add.s32 	%r43, %r16, 1;
	setp.ge.s32 	%p9, %r43, %r29;
	or.pred  	%p10, %p9, %p5;
	@%p10 bra 	$L__BB0_11;
	ld.global.f32 	%f45, [%rd3+4];
	ld.global.f32 	%f46, [%rd4+4];
	fma.rn.f32 	%f78, %f45, %f46, %f78;
$L__BB0_11:
	add.s32 	%r44, %r16, 2;
	setp.ge.s32 	%p12, %r44, %r29;
	or.pred  	%p13, %p12, %p5;
	@%p13 bra 	$L__BB0_13;
	ld.global.f32 	%f47, [%rd3+8];
	ld.global.f32 	%f48, [%rd4+8];
	fma.rn.f32 	%f78, %f47, %f48, %f78;
$L__BB0_13:
	add.s32 	%r45, %r16, 3;
	setp.ge.s32 	%p15, %r45, %r29;
	or.pred  	%p16, %p15, %p5;
	@%p16 bra 	$L__BB0_15;
	ld.global.f32 	%f49, [%rd3+12];
	ld.global.f32 	%f50, [%rd4+12];
	fma.rn.f32 	%f78, %f49, %f50, %f78;
$L__BB0_15:
	add.s32 	%r46, %r16, 4;
	setp.ge.s32 	%p18, %r46, %r29;
	or.pred  	%p19, %p18, %p5;
	@%p19 bra 	$L__BB0_17;
	ld.global.f32 	%f51, [%rd3+16];
	ld.global.f32 	%f52, [%rd4+16];
	fma.rn.f32 	%f78, %f51, %f52, %f78;
$L__BB0_17:
	add.s32 	%r47, %r16, 5;
	setp.ge.s32 	%p21, %r47, %r29;
	or.pred  	%p22, %p21, %p5;
	@%p22 bra 	$L__BB0_19;
	ld.global.f32 	%f53, [%rd3+20];
	ld.global.f32 	%f54, [%rd4+20];
	fma.rn.f32 	%f78, %f53, %f54, %f78;
$L__BB0_19:
	add.s32 	%r48, %r16, 6;
	setp.ge.s32 	%p24, %r48, %r29;
	or.pred  	%p25, %p24, %p5;
	@%p25 bra 	$L__BB0_21;
	ld.global.f32 	%f55, [%rd3+24];
	ld.global.f32 	%f56, [%rd4+24];
	fma.rn.f32 	%f78, %f55, %f56, %f78;
$L__BB0_21:
	add.s32 	%r49, %r16, 7;
	setp.ge.s32 	%p27, %r49, %r29;
	or.pred  	%p28, %p27, %p5;
	@%p28 bra 	$L__BB0_23;
	ld.global.f32 	%f57, [%rd3+28];
	ld.global.f32 	%f58, [%rd4+28];
	fma.rn.f32 	%f78, %f57, %f58, %f78;
$L__BB0_23:
	add.s32 	%r70, %r70, 8;
	setp.ne.s32 	%p29, %r70, %r6;
	mov.u32 	%r72, %r6;
	@%p29 bra 	$L__BB0_7;
$L__BB0_24:
	setp.eq.s32 	%p30, %r5, 0;
	@%p30 bra 	$L__BB0_45;
	add.s32 	%r50, %r5, -1;
	setp.lt.u32 	%p31, %r50, 3;
	@%p31 bra 	$L__BB0_35;
	setp.ge.s32 	%p32, %r12, %r28;
	add.s32 	%r19, %r72, %r4;
	setp.ge.s32 	%p33, %r19, %r29;
	add.s32 	%r51, %r19, %r13;
	mul.wide.s32 	%rd18, %r51, 4;
	add.s64 	%rd5, %rd2, %rd18;
	add.s32 	%r52, %r72, %r14;
	mul.wide.s32 	%rd19, %r52, 4;
	add.s64 	%rd6, %rd1, %rd19;
	or.pred  	%p34, %p33, %p32;
	@%p34 bra 	$L__BB0_28;
	ld.global.f32 	%f60, [%rd5];
	ld.global.f32 	%f61, [%rd6];
	fma.rn.f32 	%f78, %f60, %f61, %f78;
$L__BB0_28:
	add.s32 	%r53, %r19, 1;
	setp.ge.s32 	%p36, %r53, %r29;
	or.pred  	%p37, %p36, %p32;
	@%p37 bra 	$L__BB0_30;
	ld.global.f32 	%f62, [%rd5+4];
	ld.global.f32 	%f63, [%rd6+4];
	fma.rn.f32 	%f78, %f62, %f63, %f78;
$L__BB0_30:
	add.s32 	%r54, %r19, 2;
	setp.ge.s32 	%p39, %r54, %r29;
	or.pred  	%p40, %p39, %p32;
	@%p40 bra 	$L__BB0_32;
	ld.global.f32 	%f64, [%rd5+8];
	ld.global.f32 	%f65, [%rd6+8];
	fma.rn.f32 	%f78, %f64, %f65, %f78;
$L__BB0_32:
	add.s32 	%r55, %r19, 3;
	setp.ge.s32 	%p42, %r55, %r29;
	or.pred  	%p43, %p42, %p32;
	@%p43 bra 	$L__BB0_34;
	ld.global.f32 	%f66, [%rd5+12];
	ld.global.f32 	%f67, [%rd6+12];
	fma.rn.f32 	%f78, %f66, %f67, %f78;
$L__BB0_34:
	add.s32 	%r72, %r72, 4;
$L__BB0_35:
	and.b32  	%r56, %r31, 3;
	setp.eq.s32 	%p44, %r56, 0;
	@%p44 bra 	$L__BB0_45;
	setp.eq.s32 	%p45, %r56, 1;
	@%p45 bra 	$L__BB0_42;
	setp.ge.s32 	%p46, %r12, %r28;
	add.s32 	%r22, %r72, %r4;
	setp.ge.s32 	%p47, %r22, %r29;
	add.s32 	%r57, %r22, %r13;
	mul.wide.s32 	%rd20, %r57, 4;
	add.s64 	%rd7, %rd2, %rd20;
	add.s32 	%r58, %r72, %r14;
	mul.wide.s32 	%rd21, %r58, 4;
	add.s64 	%rd8, %rd1, %rd21;
	or.pred  	%p48, %p47, %p46;
	@%p48 bra 	$L__BB0_39;
	ld.global.f32 	%f69, [%rd7];
	ld.global.f32 	%f70, [%rd8];
	fma.rn.f32 	%f78, %f69, %f70, %f78;
$L__BB0_39:
	add.s32 	%r59, %r22, 1;
	setp.ge.s32 	%p50, %r59, %r29;
	or.pred  	%p51, %p50, %p46;
	@%p51 bra 	$L__BB0_41;
	ld.global.f32 	%f71, [%rd7+4];
	ld.global.f32 	%f72, [%rd8+4];
	fma.rn.f32 	%f78, %f71, %f72, %f78;
$L__BB0_41:
	add.s32 	%r72, %r72, 2;
$L__BB0_42:
	and.b32  	%r60, %r31, 1;
	setp.eq.b32 	%p52, %r60, 1;
	not.pred 	%p53, %p52;
	@%p53 bra 	$L__BB0_45;
	setp.ge.s32 	%p54, %r12, %r28;
	add.s32 	%r25, %r72, %r4;
	setp.ge.s32 	%p55, %r25, %r29;
	or.pred  	%p56, %p55, %p54;
	@%p56 bra 	$L__BB0_45;
	add.s32 	%r61, %r25, %r13;
	add.s32 	%r62, %r72, %r14;
	mul.wide.s32 	%rd22, %r61, 4;
	add.s64 	%rd23, %rd2, %rd22;
	ld.global.f32 	%f73, [%rd23];
	mul.wide.s32 	%rd24, %r62, 4;
	add.s64 	%rd25, %rd1, %rd24;
	ld.global.f32 	%f74, [%rd25];
	fma.rn.f32 	%f78, %f73, %f74, %f78;
$L__BB0_45:
	add.s32 	%r69, %r69, 1;
	setp.ne.s32 	%p57, %r69, %r31;
	@%p57 bra 	$L__BB0_5;
	add.s32 	%r68, %r68, 1;
	setp.ne.s32 	%p58, %r68, %r30;
	@%p58 bra 	$L__BB0_4;
$L__BB0_47:
	ld.param.u64 	%rd29, [_Z6conv2dPfS_S_S_iiiiii_param_3];
	mov.u32 	%r63, %nctaid.y;
	mov.u32 	%r64, %nctaid.z;
	mad.lo.s32 	%r65, %r64, %r1, %r3;
	mad.lo.s32 	%r67, %r65, %r63, %r2;
	cvta.to.global.u64 	%rd26, %rd29;
	mul.wide.s32 	%rd27, %r67, 4;
	add.s64 	%rd28, %rd26, %rd27;
	st.global.f32 	[%rd28], %f78;
$L__BB0_48:
	ret;

}
	// .globl	_Z15relu_activationPfi
.visible .entry _Z15relu_activationPfi(
	.param .u64 .ptr .align 1 _Z15relu_activationPfi_param_0,
	.param .u32 _Z15relu_activationPfi_param_1
)
{
	.reg .pred 	%p<2>;
	.reg .b32 	%r<6>;
	.reg .b32 	%f<3>;
	.reg .b64 	%rd<5>;

	ld.param.u64 	%rd1, [_Z15relu_activationPfi_param_0];
	ld.param.u32 	%r2, [_Z15relu_activationPfi_param_1];
	mov.u32 	%r3, %ctaid.x;
	mov.u32 	%r4, %ntid.x;
	mov.u32 	%r5, %tid.x;
	mad.lo.s32 	%r1, %r3, %r4, %r5;
	setp.ge.s32 	%p1, %r1, %r2;
	@%p1 bra 	$L__BB1_2;
	cvta.to.global.u64 	%rd2, %rd1;
	mul.wide.s32 	%rd3, %r1, 4;
	add.s64 	%rd4, %rd2, %rd3;
	ld.global.f32 	%f1, [%rd4];
	max.f32 	%f2, %f1, 0f00000000;
	st.global.f32 	[%rd4], %f2;
$L__BB1_2:
	ret;

}
	// .globl	_Z15fully_connectedPfS_S_S_ii
.visible .entry _Z15fully_connectedPfS_S_S_ii(
	.param .u64 .ptr .align 1 _Z15fully_connectedPfS_S_S_ii_param_0,
	.param .u64 .ptr .align 1 _Z15fully_connectedPfS_S_S_ii_param_1,
	.param .u64 .ptr .align 1 _Z15fully_connectedPfS_S_S_ii_param_2,
	.param .u64 .ptr .align 1 _Z15fully_connectedPfS_S_S_ii_param_3,
	.param .u32 _Z15fully_connectedPfS_S_S_ii_param_4,
	.param .u32 _Z15fully_connectedPfS_S_S_ii_param_5
)
{
	.reg .pred 	%p<11>;
	.reg .b32 	%r<35>;
	.reg .b32 	%f<110>;
	.reg .b64 	%rd<62>;

	ld.param.u64 	%rd11, [_Z15fully_connectedPfS_S_S_ii_param_0];
	ld.param.u64 	%rd12, [_Z15fully_connectedPfS_S_S_ii_param_1];
	ld.param.u64 	%rd9, [_Z15fully_connectedPfS_S_S_ii_param_2];
	ld.param.u64 	%rd10, [_Z15fully_connectedPfS_S_S_ii_param_3];
	ld.param.u32 	%r23, [_Z15fully_connectedPfS_S_S_ii_param_4];
	ld.param.u32 	%r24, [_Z15fully_connectedPfS_S_S_ii_param_5];
	cvta.to.global.u64 	%rd1, %rd12;
	cvta.to.global.u64 	%rd2, %rd11;
	mov.u32 	%r1, %tid.x;
	setp.ge.s32 	%p1, %r1, %r24;
	@%p1 bra 	$L__BB2_15;
	cvta.to.global.u64 	%rd13, %rd9;
	mul.wide.u32 	%rd14, %r1, 4;
	add.s64 	%rd15, %rd13, %rd14;
	ld.global.f32 	%f109, [%rd15];
	setp.lt.s32 	%p2, %r23, 1;
	@%p2 bra 	$L__BB2_14;
	and.b32  	%r2, %r23, 15;
	setp.lt.u32 	%p3, %r23, 16;
	mov.b32 	%r31, 0;
	@%p3 bra 	$L__BB2_5;
	and.b32  	%r31, %r23, 2147483632;
	neg.s32 	%r29, %r31;
	shl.b32 	%r5, %r24, 4;
	add.s64 	%rd60, %rd2, 32;
	mul.wide.s32 	%rd18, %r24, 4;
	mov.u32 	%r28, %r1;
$L__BB2_4:
	.pragma "nounroll";
	ld.global.f32 	%f16, [%rd60+-32];
	mul.wide.s32 	%rd16, %r28, 4;
	add.s64 	%rd17, %rd1, %rd16;
	ld.global.f32 	%f17, [%rd17];
	fma.rn.f32 	%f18, %f16, %f17, %f109;
	ld.global.f32 	%f19, [%rd60+-28];
	add.s64 	%rd19, %rd17, %rd18;
	ld.global.f32 	%f20, [%rd19];
	fma.rn.f32 	%f21, %f19, %f20, %f18;
	ld.global.f32 	%f22, [%rd60+-24];
	add.s64 	%rd20, %rd19, %rd18;
	ld.global.f32 	%f23, [%rd20];
	fma.rn.f32 	%f24, %f22, %f23, %f21;
	ld.global.f32 	%f25, [%rd60+-20];
	add.s64 	%rd21, %rd20, %rd18;
	ld.global.f32 	%f26, [%rd21];
	fma.rn.f32 	%f27, %f25, %f26, %f24;
	ld.global.f32 	%f28, [%rd60+-16];
	add.s64 	%rd22, %rd21, %rd18;
	ld.global.f32 	%f29, [%rd22];
	fma.rn.f32 	%f30, %f28, %f29, %f27;
	ld.global.f32 	%f31, [%rd60+-12];
	add.s64 	%rd23, %rd22, %rd18;
	ld.global.f32 	%f32, [%rd23];
	fma.rn.f32 	%f33, %f31, %f32, %f30;
	ld.global.f32 	%f34, [%rd60+-8];
	add.s64 	%rd24, %rd23, %rd18;
	ld.global.f32 	%f35, [%rd24];
	fma.rn.f32 	%f36, %f34, %f35, %f33;
	ld.global.f32 	%f37, [%rd60+-4];
	add.s64 	%rd25, %rd24, %rd18;
	ld.global.f32 	%f38, [%rd25];
	fma.rn.f32 	%f39, %f37, %f38, %f36;
	ld.global.f32 	%f40, [%rd60];
	add.s64 	%rd26, %rd25, %rd18;
	ld.global.f32 	%f41, [%rd26];
	fma.rn.f32 	%f42, %f40, %f41, %f39;
	ld.global.f32 	%f43, [%rd60+4];
	add.s64 	%rd27, %rd26, %rd18;
	ld.global.f32 	%f44, [%rd27];
	fma.rn.f32 	%f45, %f43, %f44, %f42;
	ld.global.f32 	%f46, [%rd60+8];
	add.s64 	%rd28, %rd27, %rd18;
	ld.global.f32 	%f47, [%rd28];
	fma.rn.f32 	%f48, %f46, %f47, %f45;
	ld.global.f32 	%f49, [%rd60+12];
	add.s64 	%rd29, %rd28, %rd18;
	ld.global.f32 	%f50, [%rd29];
	fma.rn.f32 	%f51, %f49, %f50, %f48;
	ld.global.f32 	%f52, [%rd60+16];
	add.s64 	%rd30, %rd29, %rd18;
	ld.global.f32 	%f53, [%rd30];
	fma.rn.f32 	%f54, %f52, %f53, %f51;
	ld.global.f32 	%f55, [%rd60+20];
	add.s64 	%rd31, %rd30, %rd18;
	ld.global.f32 	%f56, [%rd31];
	fma.rn.f32 	%f57, %f55, %f56, %f54;
	ld.global.f32 	%f58, [%rd60+24];
	add.s64 	%rd32, %rd31, %rd18;
	ld.global.f32 	%f59, [%rd32];
	fma.rn.f32 	%f60, %f58, %f59, %f57;
	ld.global.f32 	%f61, [%rd60+28];
	add.s64 	%rd33, %rd32, %rd18;
	ld.global.f32 	%f62, [%rd33];
	fma.rn.f32 	%f109, %f61, %f62, %f60;
	add.s32 	%r29, %r29, 16;
	add.s32 	%r28, %r28, %r5;
	add.s64 	%rd60, %rd60, 64;
	setp.ne.s32 	%p4, %r29, 0;
	@%p4 bra 	$L__BB2_4;
$L__BB2_5:
	setp.eq.s32 	%p5, %r2, 0;
	@%p5 bra 	$L__BB2_14;
	and.b32  	%r11, %r23, 7;
	setp.lt.u32 	%p6, %r2, 8;
	@%p6 bra 	$L__BB2_8;
	mul.wide.u32 	%rd34, %r31, 4;
	add.s64 	%rd35, %rd2, %rd34;
	ld.global.f32 	%f64, [%rd35];
	mad.lo.s32 	%r26, %r31, %r24, %r1;
	mul.wide.s32 	%rd36, %r26, 4;
	add.s64 	%rd37, %rd1, %rd36;
	ld.global.f32 	%f65, [%rd37];
	fma.rn.f32 	%f66, %f64, %f65, %f109;
	ld.global.f32 	%f67, [%rd35+4];
	mul.wide.s32 	%rd38, %r24, 4;
	add.s64 	%rd39, %rd37, %rd38;
	ld.global.f32 	%f68, [%rd39];
	fma.rn.f32 	%f69, %f67, %f68, %f66;
	ld.global.f32 	%f70, [%rd35+8];
	add.s64 	%rd40, %rd39, %rd38;
	ld.global.f32 	%f71, [%rd40];
	fma.rn.f32 	%f72, %f70, %f71, %f69;
	ld.global.f32 	%f73, [%rd35+12];
	add.s64 	%rd41, %rd40, %rd38;
	ld.global.f32 	%f74, [%rd41];
	fma.rn.f32 	%f75, %f73, %f74, %f72;
	ld.global.f32 	%f76, [%rd35+16];
	add.s64 	%rd42, %rd41, %rd38;
	ld.global.f32 	%f77, [%rd42];
	fma.rn.f32 	%f78, %f76, %f77, %f75;
	ld.global.f32 	%f79, [%rd35+20];
	add.s64 	%rd43, %rd42, %rd38;
	ld.global.f32 	%f80, [%rd43];
	fma.rn.f32 	%f81, %f79, %f80, %f78;
	ld.global.f32 	%f82, [%rd35+24];
	add.s64 	%rd44, %rd43, %rd38;
	ld.global.f32 	%f83, [%rd44];
	fma.rn.f32 	%f84, %f82, %f83, %f81;
	ld.global.f32 	%f85, [%rd35+28];
	add.s64 	%rd45, %rd44, %rd38;
	ld.global.f32 	%f86, [%rd45];
	fma.rn.f32 	%f109, %f85, %f86, %f84;
	add.s32 	%r31, %r31, 8;
$L__BB2_8:
	setp.eq.s32 	%p7, %r11, 0;
	@%p7 bra 	$L__BB2_14;
	and.b32  	%r14, %r23, 3;
	setp.lt.u32 	%p8, %r11, 4;
	@%p8 bra 	$L__BB2_11;
	mul.wide.u32 	%rd46, %r31, 4;
	add.s64 	%rd47, %rd2, %rd46;
	ld.global.f32 	%f88, [%rd47];
	mad.lo.s32 	%r27, %r31, %r24, %r1;
	mul.wide.s32 	%rd48, %r27, 4;
	add.s64 	%rd49, %rd1, %rd48;
	ld.global.f32 	%f89, [%rd49];
	fma.rn.f32 	%f90, %f88, %f89, %f109;
	ld.global.f32 	%f91, [%rd47+4];
	mul.wide.s32 	%rd50, %r24, 4;
	add.s64 	%rd51, %rd49, %rd50;
	ld.global.f32 	%f92, [%rd51];
	fma.rn.f32 	%f93, %f91, %f92, %f90;
	ld.global.f32 	%f94, [%rd47+8];
	add.s64 	%rd52, %rd51, %rd50;
	ld.global.f32 	%f95, [%rd52];
	fma.rn.f32 	%f96, %f94, %f95, %f93;
	ld.global.f32 	%f97, [%rd47+12];
	add.s64 	%rd53, %rd52, %rd50;
	ld.global.f32 	%f98, [%rd53];
	fma.rn.f32 	%f109, %f97, %f98, %f96;
	add.s32 	%r31, %r31, 4;
$L__BB2_11:
	setp.eq.s32 	%p9, %r14, 0;
	@%p9 bra 	$L__BB2_14;
	mad.lo.s32 	%r34, %r31, %r24, %r1;
	mul.wide.u32 	%rd54, %r31, 4;
	add.s64 	%rd61, %rd2, %rd54;
	neg.s32 	%r33, %r14;
$L__BB2_13:
	.pragma "nounroll";
	ld.global.f32 	%f99, [%rd61];
	mul.wide.s32 	%rd55, %r34, 4;
	add.s64 	%rd56, %rd1, %rd55;
	ld.global.f32 	%f100, [%rd56];
	fma.rn.f32 	%f109, %f99, %f100, %f109;
	add.s32 	%r34, %r34, %r24;
	add.s64 	%rd61, %rd61, 4;
	add.s32 	%r33, %r33, 1;
	setp.ne.s32 	%p10, %r33, 0;
	@%p10 bra 	$L__BB2_13;
$L__BB2_14:
	cvta.to.global.u64 	%rd57, %rd10;
	add.s64 	%rd59, %rd57, %rd14;
	st.global.f32 	[%rd59], %f109;
$L__BB2_15:
	ret;

}


// ===== COMPILED SASS (sm_100) =====

	.target	sm_100

	.elftype	@"ET_EXEC"


//--------------------- .note.nv.tkinfo           --------------------------
	.section	.note.nv.tkinfo,"",@"SHT_NOTE"
	.sectionflags	@"SHF_NOTE_NV_TKINFO"
	.tkinfo
        /*0018*/ 	.word	0x00000002
        /*0030*/ 	.string	""
        /*0030*/ 	.string	"ptxas"
        /*0030*/ 	.string	"Cuda compilation tools, release 13.0, V13.0.88"
        /*0030*/ 	.string	"Build cuda_13.0.r13.0/compiler.36424714_0"
        /*0030*/ 	.string	"-arch sm_100 -m 64 "



//--------------------- .note.nv.cuinfo           --------------------------
	.section	.note.nv.cuinfo,"",@"SHT_NOTE"
	.sectionflags	@"SHF_NOTE_NV_CUINFO"
        /*0018*/ 	.short	0x0002
        /*001a*/ 	.short	0x0064
        /*001c*/ 	.short	0x0082
	.zero		2


//--------------------- .nv.info                  --------------------------
	.section	.nv.info,"",@"SHT_CUDA_INFO"
	.align	4


	//----- nvinfo : EIATTR_REGCOUNT
	.align		4
        /*0000*/ 	.byte	0x04, 0x2f
        /*0002*/ 	.short	(.L_1 - .L_0)
	.align		4
.L_0:
        /*0004*/ 	.word	index@(_Z6conv2dPfS_S_S_iiiiii)
        /*0008*/ 	.word	0x0000001b


	//----- nvinfo : EIATTR_FRAME_SIZE
	.align		4
.L_1:
        /*000c*/ 	.byte	0x04, 0x11
        /*000e*/ 	.short	(.L_3 - .L_2)
	.align		4
.L_2:
        /*0010*/ 	.word	index@(_Z6conv2dPfS_S_S_iiiiii)
        /*0014*/ 	.word	0x00000000


	//----- nvinfo : EIATTR_REGCOUNT
	.align		4
.L_3:
        /*0018*/ 	.byte	0x04, 0x2f
        /*001a*/ 	.short	(.L_5 - .L_4)
	.align		4
.L_4:
        /*001c*/ 	.word	index@(_Z15relu_activationPfi)
        /*0020*/ 	.word	0x00000008


	//----- nvinfo : EIATTR_FRAME_SIZE
	.align		4
.L_5:
        /*0024*/ 	.byte	0x04, 0x11
        /*0026*/ 	.short	(.L_7 - .L_6)
	.align		4
.L_6:
        /*0028*/ 	.word	index@(_Z15relu_activationPfi)
        /*002c*/ 	.word	0x00000000


	//----- nvinfo : EIATTR_REGCOUNT
	.align		4
.L_7:
        /*0030*/ 	.byte	0x04, 0x2f
        /*0032*/ 	.short	(.L_9 - .L_8)
	.align		4
.L_8:
        /*0034*/ 	.word	index@(_Z15fully_connectedPfS_S_S_ii)
        /*0038*/ 	.word	0x00000020


	//----- nvinfo : EIATTR_FRAME_SIZE
	.align		4
.L_9:
        /*003c*/ 	.byte	0x04, 0x11
        /*003e*/ 	.short	(.L_11 - .L_10)
	.align		4
.L_10:
        /*0040*/ 	.word	index@(_Z15fully_connectedPfS_S_S_ii)
        /*0044*/ 	.word	0x00000000


	//----- nvinfo : EIATTR_MIN_STACK_SIZE
	.align		4
.L_11:
        /*0048*/ 	.byte	0x04, 0x12
        /*004a*/ 	.short	(.L_13 - .L_12)
	.align		4
.L_12:
        /*004c*/ 	.word	index@(_Z15fully_connectedPfS_S_S_ii)
        /*0050*/ 	.word	0x00000000


	//----- nvinfo : EIATTR_MIN_STACK_SIZE
	.align		4
.L_13:
        /*0054*/ 	.byte	0x04, 0x12
        /*0056*/ 	.short	(.L_15 - .L_14)
	.align		4
.L_14:
        /*0058*/ 	.word	index@(_Z15relu_activationPfi)
        /*005c*/ 	.word	0x00000000


	//----- nvinfo : EIATTR_MIN_STACK_SIZE
	.align		4
.L_15:
        /*0060*/ 	.byte	0x04, 0x12
        /*0062*/ 	.short	(.L_17 - .L_16)
	.align		4
.L_16:
        /*0064*/ 	.word	index@(_Z6conv2dPfS_S_S_iiiiii)
        /*0068*/ 	.word	0x00000000
.L_17:


//--------------------- .nv.compat                --------------------------
	.section	.nv.compat,"",@"SHT_CUDA_COMPAT_INFO"
	.align	4
        /*0000*/ 	.byte	0x02, 0x09, 0x00, 0x00, 0x02, 0x02, 0x01, 0x00, 0x02, 0x05, 0x05, 0x00, 0x03, 0x07, 0x01, 0x01
        /*0010*/ 	.byte	0x02, 0x03, 0x00, 0x00, 0x02, 0x06, 0x01, 0x00, 0x04, 0x0b, 0x08, 0x00, 0x09, 0x00, 0x00, 0x00
        /*0020*/ 	.byte	0x00, 0x00, 0x00, 0x00


//--------------------- .nv.info._Z15fully_connectedPfS_S_S_ii --------------------------
	.section	.nv.info._Z15fully_connectedPfS_S_S_ii,"",@"SHT_CUDA_INFO"
	.sectionflags	@""
	.align	4


	//----- nvinfo : EIATTR_CUDA_API_VERSION
	.align		4
        /*0000*/ 	.byte	0x04, 0x37
        /*0002*/ 	.short	(.L_19 - .L_18)
.L_18:
        /*0004*/ 	.word	0x00000082


	//----- nvinfo : EIATTR_KPARAM_INFO
	.align		4
.L_19:
        /*0008*/ 	.byte	0x04, 0x17
        /*000a*/ 	.short	(.L_21 - .L_20)
.L_20:
        /*000c*/ 	.word	0x00000000
        /*0010*/ 	.short	0x0005
        /*0012*/ 	.short	0x0024
        /*0014*/ 	.byte	0x00, 0xf0, 0x11, 0x00


	//----- nvinfo : EIATTR_KPARAM_INFO
	.align		4
.L_21:
        /*0018*/ 	.byte	0x04, 0x17
        /*001a*/ 	.short	(.L_23 - .L_22)
.L_22:
        /*001c*/ 	.word	0x00000000
        /*0020*/ 	.short	0x0004
        /*0022*/ 	.short	0x0020
        /*0024*/ 	.byte	0x00, 0xf0, 0x11, 0x00


	//----- nvinfo : EIATTR_KPARAM_INFO
	.align		4
.L_23:
        /*0028*/ 	.byte	0x04, 0x17
        /*002a*/ 	.short	(.L_25 - .L_24)
.L_24:
        /*002c*/ 	.word	0x00000000
        /*0030*/ 	.short	0x0003
        /*0032*/ 	.short	0x0018
        /*0034*/ 	.byte	0x00, 0xf5, 0x21, 0x00


	//----- nvinfo : EIATTR_KPARAM_INFO
	.align		4
.L_25:
        /*0038*/ 	.byte	0x04, 0x17
        /*003a*/ 	.short	(.L_27 - .L_26)
.L_26:
        /*003c*/ 	.word	0x00000000
        /*0040*/ 	.short	0x0002
        /*0042*/ 	.short	0x0010
        /*0044*/ 	.byte	0x00, 0xf5, 0x21, 0x00


	//----- nvinfo : EIATTR_KPARAM_INFO
	.align		4
.L_27:
        /*0048*/ 	.byte	0x04, 0x17
        /*004a*/ 	.short	(.L_29 - .L_28)
.L_28:
        /*004c*/ 	.word	0x00000000
        /*0050*/ 	.short	0x0001
        /*0052*/ 	.short	0x0008
        /*0054*/ 	.byte	0x00, 0xf5, 0x21, 0x00


	//----- nvinfo : EIATTR_KPARAM_INFO
	.align		4
.L_29:
        /*0058*/ 	.byte	0x04, 0x17
        /*005a*/ 	.short	(.L_31 - .L_30)
.L_30:
        /*005c*/ 	.word	0x00000000
        /*0060*/ 	.short	0x0000
        /*0062*/ 	.short	0x0000
        /*0064*/ 	.byte	0x00, 0xf5, 0x21, 0x00


	//----- nvinfo : EIATTR_SPARSE_MMA_MASK
	.align		4
.L_31:
        /*0068*/ 	.byte	0x03, 0x50
        /*006a*/ 	.short	0x0000


	//----- nvinfo : EIATTR_MAXREG_COUNT
	.align		4
        /*006c*/ 	.byte	0x03, 0x1b
        /*006e*/ 	.short	0x00ff


	//----- nvinfo : EIATTR_MERCURY_ISA_VERSION
	.align		4
        /*0070*/ 	.byte	0x03, 0x5f
        /*0072*/ 	.short	0x0101


	//----- nvinfo : EIATTR_VRC_CTA_INIT_COUNT
	.align		4
        /*0074*/ 	.byte	0x02, 0x4a
	.zero		1
	.zero		1


	//----- nvinfo : EIATTR_EXIT_INSTR_OFFSETS
	.align		4
        /*0078*/ 	.byte	0x04, 0x1c
        /*007a*/ 	.short	(.L_33 - .L_32)


	//   ....[0]....
.L_32:
        /*007c*/ 	.word	0x00000040


	//   ....[1]....
        /*0080*/ 	.word	0x00000ba0


	//----- nvinfo : EIATTR_CBANK_PARAM_SIZE
	.align		4
.L_33:
        /*0084*/ 	.byte	0x03, 0x19
        /*0086*/ 	.short	0x0028


	//----- nvinfo : EIATTR_PARAM_CBANK
	.align		4
        /*0088*/ 	.byte	0x04, 0x0a
        /*008a*/ 	.short	(.L_35 - .L_34)
	.align		4
.L_34:
        /*008c*/ 	.word	index@(.nv.constant0._Z15fully_connectedPfS_S_S_ii)
        /*0090*/ 	.short	0x0380
        /*0092*/ 	.short	0x0028


	//----- nvinfo : EIATTR_SW_WAR
	.align		4
.L_35:
        /*0094*/ 	.byte	0x04, 0x36
        /*0096*/ 	.short	(.L_37 - .L_36)
.L_36:
        /*0098*/ 	.word	0x00000008
.L_37:


//--------------------- .nv.info._Z15relu_activationPfi --------------------------
	.section	.nv.info._Z15relu_activationPfi,"",@"SHT_CUDA_INFO"
	.sectionflags	@""
	.align	4


	//----- nvinfo : EIATTR_CUDA_API_VERSION
	.align		4
        /*0000*/ 	.byte	0x04, 0x37
        /*0002*/ 	.short	(.L_39 - .L_38)
.L_38:
        /*0004*/ 	.word	0x00000082


	//----- nvinfo : EIATTR_KPARAM_INFO
	.align		4
.L_39:
        /*0008*/ 	.byte	0x04, 0x17
        /*000a*/ 	.short	(.L_41 - .L_40)
.L_40:
        /*000c*/ 	.word	0x00000000
        /*0010*/ 	.short	0x0001
        /*0012*/ 	.short	0x0008
        /*0014*/ 	.byte	0x00, 0xf0, 0x11, 0x00


	//----- nvinfo : EIATTR_KPARAM_INFO
	.align		4
.L_41:
        /*0018*/ 	.byte	0x04, 0x17
        /*001a*/ 	.short	(.L_43 - .L_42)
.L_42:
        /*001c*/ 	.word	0x00000000
        /*0020*/ 	.short	0x0000
        /*0022*/ 	.short	0x0000
        /*0024*/ 	.byte	0x00, 0xf5, 0x21, 0x00


	//----- nvinfo : EIATTR_SPARSE_MMA_MASK
	.align		4
.L_43:
        /*0028*/ 	.byte	0x03, 0x50
        /*002a*/ 	.short	0x0000


	//----- nvinfo : EIATTR_MAXREG_COUNT
	.align		4
        /*002c*/ 	.byte	0x03, 0x1b
        /*002e*/ 	.short	0x00ff


	//----- nvinfo : EIATTR_MERCURY_ISA_VERSION
	.align		4
        /*0030*/ 	.byte	0x03, 0x5f
        /*0032*/ 	.short	0x0101


	//----- nvinfo : EIATTR_VRC_CTA_INIT_COUNT
	.align		4
        /*0034*/ 	.byte	0x02, 0x4a
	.zero		1
	.zero		1


	//----- nvinfo : EIATTR_EXIT_INSTR_OFFSETS
	.align		4
        /*0038*/ 	.byte	0x04, 0x1c
        /*003a*/ 	.short	(.L_45 - .L_44)


	//   ....[0]....
.L_44:
        /*003c*/ 	.word	0x00000070


	//   ....[1]....
        /*0040*/ 	.word	0x000000e0


	//----- nvinfo : EIATTR_CBANK_PARAM_SIZE
	.align		4
.L_45:
        /*0044*/ 	.byte	0x03, 0x19
        /*0046*/ 	.short	0x000c


	//----- nvinfo : EIATTR_PARAM_CBANK
	.align		4
        /*0048*/ 	.byte	0x04, 0x0a
        /*004a*/ 	.short	(.L_47 - .L_46)
	.align		4
.L_46:
        /*004c*/ 	.word	index@(.nv.constant0._Z15relu_activationPfi)
        /*0050*/ 	.short	0x0380
        /*0052*/ 	.short	0x000c


	//----- nvinfo : EIATTR_SW_WAR
	.align		4
.L_47:
        /*0054*/ 	.byte	0x04, 0x36
        /*0056*/ 	.short	(.L_49 - .L_48)
.L_48:
        /*0058*/ 	.word	0x00000008
.L_49:


//--------------------- .nv.info._Z6conv2dPfS_S_S_iiiiii --------------------------
	.section	.nv.info._Z6conv2dPfS_S_S_iiiiii,"",@"SHT_CUDA_INFO"
	.sectionflags	@""
	.align	4


	//----- nvinfo : EIATTR_CUDA_API_VERSION
	.align		4
        /*0000*/ 	.byte	0x04, 0x37
        /*0002*/ 	.short	(.L_51 - .L_50)
.L_50:
        /*0004*/ 	.word	0x00000082


	//----- nvinfo : EIATTR_KPARAM_INFO
	.align		4
.L_51:
        /*0008*/ 	.byte	0x04, 0x17
        /*000a*/ 	.short	(.L_53 - .L_52)
.L_52:
        /*000c*/ 	.word	0x00000000
        /*0010*/ 	.short	0x0009
        /*0012*/ 	.short	0x0034
        /*0014*/ 	.byte	0x00, 0xf0, 0x11, 0x00


	//----- nvinfo : EIATTR_KPARAM_INFO
	.align		4
.L_53:
        /*0018*/ 	.byte	0x04, 0x17
        /*001a*/ 	.short	(.L_55 - .L_54)
.L_54:
        /*001c*/ 	.word	0x00000000
        /*0020*/ 	.short	0x0008
        /*0022*/ 	.short	0x0030
        /*0024*/ 	.byte	0x00, 0xf0, 0x11, 0x00


	//----- nvinfo : EIATTR_KPARAM_INFO
	.align		4
.L_55:
        /*0028*/ 	.byte	0x04, 0x17
        /*002a*/ 	.short	(.L_57 - .L_56)
.L_56:
        /*002c*/ 	.word	0x00000000
        /*0030*/ 	.short	0x0007
        /*0032*/ 	.short	0x002c
        /*0034*/ 	.byte	0x00, 0xf0, 0x11, 0x00


	//----- nvinfo : EIATTR_KPARAM_INFO
	.align		4
.L_57:
        /*0038*/ 	.byte	0x04, 0x17
        /*003a*/ 	.short	(.L_59 - .L_58)
.L_58:
        /*003c*/ 	.word	0x00000000
        /*0040*/ 	.short	0x0006
        /*0042*/ 	.short	0x0028
        /*0044*/ 	.byte	0x00, 0xf0, 0x11, 0x00


	//----- nvinfo : EIATTR_KPARAM_INFO
	.align		4
.L_59:
        /*0048*/ 	.byte	0x04, 0x17
        /*004a*/ 	.short	(.L_61 - .L_60)
.L_60:
        /*004c*/ 	.word	0x00000000
        /*0050*/ 	.short	0x0005
        /*0052*/ 	.short	0x0024
        /*0054*/ 	.byte	0x00, 0xf0, 0x11, 0x00


	//----- nvinfo : EIATTR_KPARAM_INFO
	.align		4
.L_61:
        /*0058*/ 	.byte	0x04, 0x17
        /*005a*/ 	.short	(.L_63 - .L_62)
.L_62:
        /*005c*/ 	.word	0x00000000
        /*0060*/ 	.short	0x0004
        /*0062*/ 	.short	0x0020
        /*0064*/ 	.byte	0x00, 0xf0, 0x11, 0x00


	//----- nvinfo : EIATTR_KPARAM_INFO
	.align		4
.L_63:
        /*0068*/ 	.byte	0x04, 0x17
        /*006a*/ 	.short	(.L_65 - .L_64)
.L_64:
        /*006c*/ 	.word	0x00000000
        /*0070*/ 	.short	0x0003
        /*0072*/ 	.short	0x0018
        /*0074*/ 	.byte	0x00, 0xf5, 0x21, 0x00


	//----- nvinfo : EIATTR_KPARAM_INFO
	.align		4
.L_65:
        /*0078*/ 	.byte	0x04, 0x17
        /*007a*/ 	.short	(.L_67 - .L_66)
.L_66:
        /*007c*/ 	.word	0x00000000
        /*0080*/ 	.short	0x0002
        /*0082*/ 	.short	0x0010
        /*0084*/ 	.byte	0x00, 0xf5, 0x21, 0x00


	//----- nvinfo : EIATTR_KPARAM_INFO
	.align		4
.L_67:
        /*0088*/ 	.byte	0x04, 0x17
        /*008a*/ 	.short	(.L_69 - .L_68)
.L_68:
        /*008c*/ 	.word	0x00000000
        /*0090*/ 	.short	0x0001
        /*0092*/ 	.short	0x0008
        /*0094*/ 	.byte	0x00, 0xf5, 0x21, 0x00


	//----- nvinfo : EIATTR_KPARAM_INFO
	.align		4
.L_69:
        /*0098*/ 	.byte	0x04, 0x17
        /*009a*/ 	.short	(.L_71 - .L_70)
.L_70:
        /*009c*/ 	.word	0x00000000
        /*00a0*/ 	.short	0x0000
        /*00a2*/ 	.short	0x0000
        /*00a4*/ 	.byte	0x00, 0xf5, 0x21, 0x00


	//----- nvinfo : EIATTR_SPARSE_MMA_MASK
	.align		4
.L_71:
        /*00a8*/ 	.byte	0x03, 0x50
        /*00aa*/ 	.short	0x0000


	//----- nvinfo : EIATTR_MAXREG_COUNT
	.align		4
        /*00ac*/ 	.byte	0x03, 0x1b
        /*00ae*/ 	.short	0x00ff


	//----- nvinfo : EIATTR_MERCURY_ISA_VERSION
	.align		4
        /*00b0*/ 	.byte	0x03, 0x5f
        /*00b2*/ 	.short	0x0101


	//----- nvinfo : EIATTR_VRC_CTA_INIT_COUNT
	.align		4
        /*00b4*/ 	.byte	0x02, 0x4a
	.zero		1
	.zero		1


	//----- nvinfo : EIATTR_EXIT_INSTR_OFFSETS
	.align		4
        /*00b8*/ 	.byte	0x04, 0x1c
        /*00ba*/ 	.short	(.L_73 - .L_72)


	//   ....[0]....
.L_72:
        /*00bc*/ 	.word	0x00000040


	//   ....[1]....
        /*00c0*/ 	.word	0x00000b10


	//----- nvinfo : EIATTR_CRS_STACK_SIZE
	.align		4
.L_73:
        /*00c4*/ 	.byte	0x04, 0x1e
        /*00c6*/ 	.short	(.L_75 - .L_74)
.L_74:
        /*00c8*/ 	.word	0x00000000


	//----- nvinfo : EIATTR_CBANK_PARAM_SIZE
	.align		4
.L_75:
        /*00cc*/ 	.byte	0x03, 0x19
        /*00ce*/ 	.short	0x0038


	//----- nvinfo : EIATTR_PARAM_CBANK
	.align		4
        /*00d0*/ 	.byte	0x04, 0x0a
        /*00d2*/ 	.short	(.L_77 - .L_76)
	.align		4
.L_76:
        /*00d4*/ 	.word	index@(.nv.constant0._Z6conv2dPfS_S_S_iiiiii)
        /*00d8*/ 	.short	0x0380
        /*00da*/ 	.short	0x0038


	//----- nvinfo : EIATTR_SW_WAR
	.align		4
.L_77:
        /*00dc*/ 	.byte	0x04, 0x36
        /*00de*/ 	.short	(.L_79 - .L_78)
.L_78:
        /*00e0*/ 	.word	0x00000008
.L_79:


//--------------------- .nv.callgraph             --------------------------
	.section	.nv.callgraph,"",@"SHT_CUDA_CALLGRAPH"
	.align	4
	.sectionentsize	8
	.align		4
        /*0000*/ 	.word	0x00000000
	.align		4
        /*0004*/ 	.word	0xffffffff
	.align		4
        /*0008*/ 	.word	0x00000000
	.align		4
        /*000c*/ 	.word	0xfffffffe
	.align		4
        /*0010*/ 	.word	0x00000000
	.align		4
        /*0014*/ 	.word	0xfffffffd
	.align		4
        /*0018*/ 	.word	0x00000000
	.align		4
        /*001c*/ 	.word	0xfffffffc


//--------------------- .text._Z15fully_connectedPfS_S_S_ii --------------------------
	.section	.text._Z15fully_connectedPfS_S_S_ii,"ax",@progbits
	.align	128
        .global         _Z15fully_connectedPfS_S_S_ii
        .type           _Z15fully_connectedPfS_S_S_ii,@function
        .size           _Z15fully_connectedPfS_S_S_ii,(.L_x_18 - _Z15fully_connectedPfS_S_S_ii)
        .other          _Z15fully_connectedPfS_S_S_ii,@"STO_CUDA_ENTRY STV_DEFAULT"
_Z15fully_connectedPfS_S_S_ii:
.text._Z15fully_connectedPfS_S_S_ii:
[----:B------:R-:W-:Y:S01]  /*0000*/  LDC R1, c[0x0][0x37c] ;  /* 0x0000df00ff017b82 */ /* 0x000fe20000000800 */
[----:B------:R-:W0:Y:S07]  /*0010*/  S2R R0, SR_TID.X ;  /* 0x0000000000007919 */ /* 0x000e2e0000002100 */
[----:B------:R-:W0:Y:S02]  /*0020*/  LDC R3, c[0x0][0x3a4] ;  /* 0x0000e900ff037b82 */ /* 0x000e240000000800 */
[----:B0-----:R-:W-:-:S13]  /*0030*/  ISETP.GE.AND P0, PT, R0, R3, PT ;  /* 0x000000030000720c */ /* 0x001fda0003f06270 */
[----:B------:R-:W-:Y:S05]  /*0040*/  @P0 EXIT ;  /* 0x000000000000094d */ /* 0x000fea0003800000 */
[----:B------:R-:W0:Y:S01]  /*0050*/  LDC.64 R4, c[0x0][0x390] ;  /* 0x0000e400ff047b82 */ /* 0x000e220000000a00 */
[----:B------:R-:W1:Y:S01]  /*0060*/  LDCU.64 UR10, c[0x0][0x358] ;  /* 0x00006b00ff0a77ac */ /* 0x000e620008000a00 */
[----:B------:R-:W2:Y:S01]  /*0070*/  LDCU UR6, c[0x0][0x3a0] ;  /* 0x00007400ff0677ac */ /* 0x000ea20008000800 */
[----:B0-----:R-:W-:-:S05]  /*0080*/  IMAD.WIDE.U32 R4, R0, 0x4, R4 ;  /* 0x0000000400047825 */ /* 0x001fca00078e0004 */
[----:B-1----:R0:W5:Y:S01]  /*0090*/  LDG.E R17, desc[UR10][R4.64] ;  /* 0x0000000a04117981 */ /* 0x002162000c1e1900 */
[----:B--2---:R-:W-:-:S09]  /*00a0*/  UISETP.GE.AND UP0, UPT, UR6, 0x1, UPT ;  /* 0x000000010600788c */ /* 0x004fd2000bf06270 */
[----:B0-----:R-:W-:Y:S05]  /*00b0*/  BRA.U !UP0, `(.L_x_0) ;  /* 0x0000000908ac7547 */ /* 0x001fea000b800000 */
[----:B------:R-:W-:Y:S01]  /*00c0*/  UISETP.GE.U32.AND UP1, UPT, UR6, 0x10, UPT ;  /* 0x000000100600788c */ /* 0x000fe2000bf26070 */
[----:B------:R-:W-:Y:S01]  /*00d0*/  HFMA2 R4, -RZ, RZ, 0, 0 ;  /* 0x00000000ff047431 */ /* 0x000fe200000001ff */
[----:B------:R-:W-:-:S04]  /*00e0*/  ULOP3.LUT UR7, UR6, 0xf, URZ, 0xc0, !UPT ;  /* 0x0000000f06077892 */ /* 0x000fc8000f8ec0ff */
[----:B------:R-:W-:-:S03]  /*00f0*/  UISETP.NE.AND UP0, UPT, UR7, URZ, UPT ;  /* 0x000000ff0700728c */ /* 0x000fc6000bf05270 */
[----:B------:R-:W-:Y:S08]  /*0100*/  BRA.U !UP1, `(.L_x_1) ;  /* 0x0000000509407547 */ /* 0x000ff0000b800000 */
[----:B------:R-:W0:Y:S01]  /*0110*/  LDCU.64 UR4, c[0x0][0x380] ;  /* 0x00007000ff0477ac */ /* 0x000e220008000a00 */
[----:B------:R-:W-:Y:S01]  /*0120*/  MOV R2, R0 ;  /* 0x0000000000027202 */ /* 0x000fe20000000f00 */
[----:B------:R-:W-:-:S04]  /*0130*/  ULOP3.LUT UR8, UR6, 0x7ffffff0, URZ, 0xc0, !UPT ;  /* 0x7ffffff006087892 */ /* 0x000fc8000f8ec0ff */
[----:B------:R-:W-:Y:S02]  /*0140*/  UIADD3 UR9, UPT, UPT, -UR8, URZ, URZ ;  /* 0x000000ff08097290 */ /* 0x000fe4000fffe1ff */
[----:B------:R-:W-:Y:S01]  /*0150*/  MOV R4, UR8 ;  /* 0x0000000800047c02 */ /* 0x000fe20008000f00 */
[----:B0-----:R-:W-:-:S04]  /*0160*/  UIADD3 UR4, UP1, UPT, UR4, 0x20, URZ ;  /* 0x0000002004047890 */ /* 0x001fc8000ff3e0ff */
[----:B------:R-:W-:Y:S02]  /*0170*/  UIADD3.X UR5, UPT, UPT, URZ, UR5, URZ, UP1, !UPT ;  /* 0x00000005ff057290 */ /* 0x000fe40008ffe4ff */
[----:B------:R-:W-:-:S04]  /*0180*/  MOV R10, UR4 ;  /* 0x00000004000a7c02 */ /* 0x000fc80008000f00 */
[----:B------:R-:W-:-:S07]  /*0190*/  MOV R11, UR5 ;  /* 0x00000005000b7c02 */ /* 0x000fce0008000f00 */
.L_x_2:
[----:B------:R-:W0:Y:S01]  /*01a0*/  LDC.64 R12, c[0x0][0x388] ;  /* 0x0000e200ff0c7b82 */ /* 0x000e220000000a00 */
[----:B------:R-:W2:Y:S04]  /*01b0*/  LDG.E R27, desc[UR10][R10.64+-0x20] ;  /* 0xffffe00a0a1b7981 */ /* 0x000ea8000c1e1900 */
[----:B------:R-:W3:Y:S04]  /*01c0*/  LDG.E R19, desc[UR10][R10.64+-0x1c] ;  /* 0xffffe40a0a137981 */ /* 0x000ee8000c1e1900 */
[----:B------:R-:W4:Y:S04]  /*01d0*/  LDG.E R26, desc[UR10][R10.64+-0x18] ;  /* 0xffffe80a0a1a7981 */ /* 0x000f28000c1e1900 */
[----:B------:R-:W4:Y:S04]  /*01e0*/  LDG.E R5, desc[UR10][R10.64+-0x14] ;  /* 0xffffec0a0a057981 */ /* 0x000f28000c1e1900 */
[----:B------:R-:W4:Y:S04]  /*01f0*/  LDG.E R7, desc[UR10][R10.64+-0x10] ;  /* 0xfffff00a0a077981 */ /* 0x000f28000c1e1900 */
[----:B------:R-:W4:Y:S01]  /*0200*/  LDG.E R9, desc[UR10][R10.64+-0xc] ;  /* 0xfffff40a0a097981 */ /* 0x000f22000c1e1900 */
[----:B0-----:R-:W-:-:S05]  /*0210*/  IMAD.WIDE R12, R2, 0x4, R12 ;  /* 0x00000004020c7825 */ /* 0x001fca00078e020c */
[----:B------:R-:W2:Y:S01]  /*0220*/  LDG.E R16, desc[UR10][R12.64] ;  /* 0x0000000a0c107981 */ /* 0x000ea2000c1e1900 */
[----:B------:R-:W-:-:S05]  /*0230*/  IMAD.WIDE R20, R3, 0x4, R12 ;  /* 0x0000000403147825 */ /* 0x000fca00078e020c */
[----:B------:R-:W3:Y:S01]  /*0240*/  LDG.E R18, desc[UR10][R20.64] ;  /* 0x0000000a14127981 */ /* 0x000ee2000c1e1900 */
[----:B------:R-:W-:-:S05]  /*0250*/  IMAD.WIDE R22, R3, 0x4, R20 ;  /* 0x0000000403167825 */ /* 0x000fca00078e0214 */
[----:B------:R-:W4:Y:S01]  /*0260*/  LDG.E R25, desc[UR10][R22.64] ;  /* 0x0000000a16197981 */ /* 0x000f22000c1e1900 */
[----:B------:R-:W-:-:S03]  /*0270*/  IMAD.WIDE R14, R3, 0x4, R22 ;  /* 0x00000004030e7825 */ /* 0x000fc600078e0216 */
[----:B------:R-:W4:Y:S01]  /*0280*/  LDG.E R21, desc[UR10][R10.64+-0x8] ;  /* 0xfffff80a0a157981 */ /* 0x000f22000c1e1900 */
[----:B------:R-:W-:-:S03]  /*0290*/  IMAD.WIDE R28, R3, 0x4, R14 ;  /* 0x00000004031c7825 */ /* 0x000fc600078e020e */
[----:B------:R-:W4:Y:S04]  /*02a0*/  LDG.E R8, desc[UR10][R14.64] ;  /* 0x0000000a0e087981 */ /* 0x000f28000c1e1900 */
[----:B------:R0:W4:Y:S02]  /*02b0*/  LDG.E R6, desc[UR10][R28.64] ;  /* 0x0000000a1c067981 */ /* 0x000124000c1e1900 */
[----:B0-----:R-:W-:-:S05]  /*02c0*/  IMAD.WIDE R28, R3, 0x4, R28 ;  /* 0x00000004031c7825 */ /* 0x001fca00078e021c */
[----:B------:R-:W4:Y:S01]  /*02d0*/  LDG.E R20, desc[UR10][R28.64] ;  /* 0x0000000a1c147981 */ /* 0x000f22000c1e1900 */
[----:B------:R-:W-:-:S05]  /*02e0*/  IMAD.WIDE R22, R3, 0x4, R28 ;  /* 0x0000000403167825 */ /* 0x000fca00078e021c */
[----:B------:R0:W4:Y:S01]  /*02f0*/  LDG.E R24, desc[UR10][R22.64] ;  /* 0x0000000a16187981 */ /* 0x000122000c1e1900 */
[----:B------:R-:W-:-:S03]  /*0300*/  IMAD.WIDE R12, R3, 0x4, R22 ;  /* 0x00000004030c7825 */ /* 0x000fc600078e0216 */
[----:B------:R-:W4:Y:S01]  /*0310*/  LDG.E R29, desc[UR10][R10.64+-0x4] ;  /* 0xfffffc0a0a1d7981 */ /* 0x000f22000c1e1900 */
[----:B------:R-:W-:-:S03]  /*0320*/  IMAD.WIDE R14, R3, 0x4, R12 ;  /* 0x00000004030e7825 */ /* 0x000fc600078e020c */
[----:B------:R-:W4:Y:S04]  /*0330*/  LDG.E R12, desc[UR10][R12.64] ;  /* 0x0000000a0c0c7981 */ /* 0x000f28000c1e1900 */
[----:B------:R-:W4:Y:S01]  /*0340*/  LDG.E R13, desc[UR10][R10.64+0x8] ;  /* 0x0000080a0a0d7981 */ /* 0x000f22000c1e1900 */
[----:B--2--5:R-:W-:Y:S01]  /*0350*/  FFMA R27, R27, R16, R17 ;  /* 0x000000101b1b7223 */ /* 0x024fe20000000011 */
[----:B------:R-:W-:Y:S02]  /*0360*/  IMAD.WIDE R16, R3, 0x4, R14 ;  /* 0x0000000403107825 */ /* 0x000fe400078e020e */
[----:B------:R-:W2:Y:S02]  /*0370*/  LDG.E R14, desc[UR10][R14.64] ;  /* 0x0000000a0e0e7981 */ /* 0x000ea4000c1e1900 */
[----:B---3--:R-:W-:Y:S01]  /*0380*/  FFMA R27, R19, R18, R27 ;  /* 0x00000012131b7223 */ /* 0x008fe2000000001b */
[----:B------:R-:W-:-:S02]  /*0390*/  IMAD.WIDE R18, R3, 0x4, R16 ;  /* 0x0000000403127825 */ /* 0x000fc400078e0210 */
[----:B------:R-:W3:Y:S02]  /*03a0*/  LDG.E R16, desc[UR10][R16.64] ;  /* 0x0000000a10107981 */ /* 0x000ee4000c1e1900 */
[----:B----4-:R-:W-:Y:S01]  /*03b0*/  FFMA R26, R26, R25, R27 ;  /* 0x000000191a1a7223 */ /* 0x010fe2000000001b */
[----:B0-----:R-:W-:Y:S01]  /*03c0*/  IMAD.WIDE R22, R3, 0x4, R18 ;  /* 0x0000000403167825 */ /* 0x001fe200078e0212 */
[----:B------:R-:W2:Y:S04]  /*03d0*/  LDG.E R25, desc[UR10][R10.64] ;  /* 0x0000000a0a197981 */ /* 0x000ea8000c1e1900 */
[----:B------:R-:W4:Y:S01]  /*03e0*/  LDG.E R18, desc[UR10][R18.64] ;  /* 0x0000000a12127981 */ /* 0x000f22000c1e1900 */
[----:B------:R-:W-:Y:S01]  /*03f0*/  FFMA R8, R5, R8, R26 ;  /* 0x0000000805087223 */ /* 0x000fe2000000001a */
[----:B------:R-:W-:-:S02]  /*0400*/  IMAD.WIDE R26, R3, 0x4, R22 ;  /* 0x00000004031a7825 */ /* 0x000fc400078e0216 */
[----:B------:R-:W3:Y:S02]  /*0410*/  LDG.E R5, desc[UR10][R10.64+0x4] ;  /* 0x0000040a0a057981 */ /* 0x000ee4000c1e1900 */
[----:B------:R-:W-:Y:S02]  /*0420*/  FFMA R8, R7, R6, R8 ;  /* 0x0000000607087223 */ /* 0x000fe40000000008 */
[----:B------:R-:W4:Y:S01]  /*0430*/  LDG.E R22, desc[UR10][R22.64] ;  /* 0x0000000a16167981 */ /* 0x000f22000c1e1900 */
[----:B------:R-:W-:-:S03]  /*0440*/  IMAD.WIDE R6, R3, 0x4, R26 ;  /* 0x0000000403067825 */ /* 0x000fc600078e021a */
[----:B------:R-:W4:Y:S04]  /*0450*/  LDG.E R15, desc[UR10][R10.64+0xc] ;  /* 0x00000c0a0a0f7981 */ /* 0x000f28000c1e1900 */
[----:B------:R-:W4:Y:S04]  /*0460*/  LDG.E R26, desc[UR10][R26.64] ;  /* 0x0000000a1a1a7981 */ /* 0x000f28000c1e1900 */
[----:B------:R-:W4:Y:S01]  /*0470*/  LDG.E R17, desc[UR10][R10.64+0x10] ;  /* 0x0000100a0a117981 */ /* 0x000f22000c1e1900 */
[----:B------:R-:W-:Y:S01]  /*0480*/  FFMA R20, R9, R20, R8 ;  /* 0x0000001409147223 */ /* 0x000fe20000000008 */
[----:B------:R-:W-:-:S02]  /*0490*/  IMAD.WIDE R8, R3, 0x4, R6 ;  /* 0x0000000403087825 */ /* 0x000fc400078e0206 */
[----:B------:R-:W4:Y:S02]  /*04a0*/  LDG.E R6, desc[UR10][R6.64] ;  /* 0x0000000a06067981 */ /* 0x000f24000c1e1900 */
[----:B------:R-:W-:Y:S02]  /*04b0*/  FFMA R28, R21, R24, R20 ;  /* 0x00000018151c7223 */ /* 0x000fe40000000014 */
[----:B------:R-:W4:Y:S01]  /*04c0*/  LDG.E R23, desc[UR10][R10.64+0x14] ;  /* 0x0000140a0a177981 */ /* 0x000f22000c1e1900 */
[----:B------:R-:W-:-:S03]  /*04d0*/  IMAD.WIDE R20, R3, 0x4, R8 ;  /* 0x0000000403147825 */ /* 0x000fc600078e0208 */
[----:B------:R-:W4:Y:S04]  /*04e0*/  LDG.E R19, desc[UR10][R8.64] ;  /* 0x0000000a08137981 */ /* 0x000f28000c1e1900 */
[----:B------:R-:W4:Y:S04]  /*04f0*/  LDG.E R24, desc[UR10][R10.64+0x18] ;  /* 0x0000180a0a187981 */ /* 0x000f28000c1e1900 */
[----:B------:R-:W4:Y:S04]  /*0500*/  LDG.E R20, desc[UR10][R20.64] ;  /* 0x0000000a14147981 */ /* 0x000f28000c1e1900 */
[----:B------:R0:W4:Y:S01]  /*0510*/  LDG.E R27, desc[UR10][R10.64+0x1c] ;  /* 0x00001c0a0a1b7981 */ /* 0x000122000c1e1900 */
[----:B------:R-:W-:Y:S01]  /*0520*/  FFMA R12, R29, R12, R28 ;  /* 0x0000000c1d0c7223 */ /* 0x000fe2000000001c */
[----:B------:R-:W-:-:S04]  /*0530*/  UIADD3 UR9, UPT, UPT, UR9, 0x10, URZ ;  /* 0x0000001009097890 */ /* 0x000fc8000fffe0ff */
[----:B------:R-:W-:Y:S01]  /*0540*/  UISETP.NE.AND UP1, UPT, UR9, URZ, UPT ;  /* 0x000000ff0900728c */ /* 0x000fe2000bf25270 */
[----:B0-----:R-:W-:Y:S02]  /*0550*/  IADD3 R10, P0, PT, R10, 0x40, RZ ;  /* 0x000000400a0a7810 */ /* 0x001fe40007f1e0ff */
[----:B------:R-:W-:Y:S02]  /*0560*/  LEA R2, R3, R2, 0x4 ;  /* 0x0000000203027211 */ /* 0x000fe400078e20ff */
[----:B------:R-:W-:Y:S01]  /*0570*/  IADD3.X R11, PT, PT, RZ, R11, RZ, P0, !PT ;  /* 0x0000000bff0b7210 */ /* 0x000fe200007fe4ff */
[----:B--2---:R-:W-:-:S04]  /*0580*/  FFMA R12, R25, R14, R12 ;  /* 0x0000000e190c7223 */ /* 0x004fc8000000000c */
[----:B---3--:R-:W-:-:S04]  /*0590*/  FFMA R12, R5, R16, R12 ;  /* 0x00000010050c7223 */ /* 0x008fc8000000000c */
[----:B----4-:R-:W-:-:S04]  /*05a0*/  FFMA R12, R13, R18, R12 ;  /* 0x000000120d0c7223 */ /* 0x010fc8000000000c */
[----:B------:R-:W-:-:S04]  /*05b0*/  FFMA R12, R15, R22, R12 ;  /* 0x000000160f0c7223 */ /* 0x000fc8000000000c */
[----:B------:R-:W-:-:S04]  /*05c0*/  FFMA R12, R17, R26, R12 ;  /* 0x0000001a110c7223 */ /* 0x000fc8000000000c */
[----:B------:R-:W-:-:S04]  /*05d0*/  FFMA R23, R23, R6, R12 ;  /* 0x0000000617177223 */ /* 0x000fc8000000000c */
[----:B------:R-:W-:-:S04]  /*05e0*/  FFMA R24, R24, R19, R23 ;  /* 0x0000001318187223 */ /* 0x000fc80000000017 */
[----:B------:R-:W-:Y:S01]  /*05f0*/  FFMA R17, R27, R20, R24 ;  /* 0x000000141b117223 */ /* 0x000fe20000000018 */
[----:B------:R-:W-:Y:S06]  /*0600*/  BRA.U UP1, `(.L_x_2) ;  /* 0xfffffff901e47547 */ /* 0x000fec000b83ffff */
.L_x_1:
[----:B------:R-:W-:Y:S05]  /*0610*/  BRA.U !UP0, `(.L_x_0) ;  /* 0x0000000508547547 */ /* 0x000fea000b800000 */
[----:B------:R-:W-:Y:S02]  /*0620*/  UISETP.GE.U32.AND UP0, UPT, UR7, 0x8, UPT ;  /* 0x000000080700788c */ /* 0x000fe4000bf06070 */
[----:B------:R-:W-:-:S04]  /*0630*/  ULOP3.LUT UR5, UR6, 0x7, URZ, 0xc0, !UPT ;  /* 0x0000000706057892 */ /* 0x000fc8000f8ec0ff */
[----:B------:R-:W-:-:S03]  /*0640*/  UISETP.NE.AND UP1, UPT, UR5, URZ, UPT ;  /* 0x000000ff0500728c */ /* 0x000fc6000bf25270 */
[----:B------:R-:W-:Y:S08]  /*0650*/  BRA.U !UP0, `(.L_x_3) ;  /* 0x0000000108947547 */ /* 0x000ff0000b800000 */
[----:B------:R-:W0:Y:S01]  /*0660*/  LDC.64 R14, c[0x0][0x388] ;  /* 0x0000e200ff0e7b82 */ /* 0x000e220000000a00 */
[----:B------:R-:W-:-:S07]  /*0670*/  IMAD R5, R4, R3, R0 ;  /* 0x0000000304057224 */ /* 0x000fce00078e0200 */
[----:B------:R-:W1:Y:S01]  /*0680*/  LDC.64 R6, c[0x0][0x380] ;  /* 0x0000e000ff067b82 */ /* 0x000e620000000a00 */
[----:B0-----:R-:W-:-:S05]  /*0690*/  IMAD.WIDE R14, R5, 0x4, R14 ;  /* 0x00000004050e7825 */ /* 0x001fca00078e020e */
[----:B------:R0:W2:Y:S01]  /*06a0*/  LDG.E R2, desc[UR10][R14.64] ;  /* 0x0000000a0e027981 */ /* 0x0000a2000c1e1900 */
[----:B------:R-:W-:-:S04]  /*06b0*/  IMAD.WIDE R18, R3, 0x4, R14 ;  /* 0x0000000403127825 */ /* 0x000fc800078e020e */
[----:B-1----:R-:W-:Y:S01]  /*06c0*/  IMAD.WIDE.U32 R6, R4, 0x4, R6 ;  /* 0x0000000404067825 */ /* 0x002fe200078e0006 */
[----:B------:R1:W3:Y:S03]  /*06d0*/  LDG.E R20, desc[UR10][R18.64] ;  /* 0x0000000a12147981 */ /* 0x0002e6000c1e1900 */
[C---:B------:R-:W-:Y:S01]  /*06e0*/  IMAD.WIDE R22, R3.reuse, 0x4, R18 ;  /* 0x0000000403167825 */ /* 0x040fe200078e0212 */
[----:B------:R-:W2:Y:S04]  /*06f0*/  LDG.E R16, desc[UR10][R6.64] ;  /* 0x0000000a06107981 */ /* 0x000ea8000c1e1900 */
[----:B------:R-:W3:Y:S01]  /*0700*/  LDG.E R5, desc[UR10][R6.64+0x4] ;  /* 0x0000040a06057981 */ /* 0x000ee2000c1e1900 */
[----:B------:R-:W-:-:S03]  /*0710*/  IMAD.WIDE R10, R3, 0x4, R22 ;  /* 0x00000004030a7825 */ /* 0x000fc600078e0216 */
[----:B------:R-:W4:Y:S01]  /*0720*/  LDG.E R22, desc[UR10][R22.64] ;  /* 0x0000000a16167981 */ /* 0x000f22000c1e1900 */
[----:B------:R-:W-:-:S03]  /*0730*/  IMAD.WIDE R12, R3, 0x4, R10 ;  /* 0x00000004030c7825 */ /* 0x000fc600078e020a */
[----:B------:R-:W4:Y:S04]  /*0740*/  LDG.E R21, desc[UR10][R6.64+0x8] ;  /* 0x0000080a06157981 */ /* 0x000f28000c1e1900 */
[----:B------:R-:W4:Y:S01]  /*0750*/  LDG.E R11, desc[UR10][R10.64] ;  /* 0x0000000a0a0b7981 */ /* 0x000f22000c1e1900 */
[----:B------:R-:W-:-:S03]  /*0760*/  IMAD.WIDE R8, R3, 0x4, R12 ;  /* 0x0000000403087825 */ /* 0x000fc600078e020c */
[----:B------:R-:W4:Y:S01]  /*0770*/  LDG.E R24, desc[UR10][R6.64+0xc] ;  /* 0x00000c0a06187981 */ /* 0x000f22000c1e1900 */
[----:B0-----:R-:W-:-:S03]  /*0780*/  IMAD.WIDE R14, R3, 0x4, R8 ;  /* 0x00000004030e7825 */ /* 0x001fc600078e0208 */
[----:B------:R-:W4:Y:S04]  /*0790*/  LDG.E R12, desc[UR10][R12.64] ;  /* 0x0000000a0c0c7981 */ /* 0x000f28000c1e1900 */
[----:B------:R-:W4:Y:S01]  /*07a0*/  LDG.E R25, desc[UR10][R6.64+0x10] ;  /* 0x0000100a06197981 */ /* 0x000f22000c1e1900 */
[----:B-1----:R-:W-:-:S03]  /*07b0*/  IMAD.WIDE R18, R3, 0x4, R14 ;  /* 0x0000000403127825 */ /* 0x002fc600078e020e */
[----:B------:R-:W4:Y:S04]  /*07c0*/  LDG.E R9, desc[UR10][R8.64] ;  /* 0x0000000a08097981 */ /* 0x000f28000c1e1900 */
[----:B------:R-:W4:Y:S04]  /*07d0*/  LDG.E R26, desc[UR10][R6.64+0x14] ;  /* 0x0000140a061a7981 */ /* 0x000f28000c1e1900 */
[----:B------:R-:W4:Y:S04]  /*07e0*/  LDG.E R14, desc[UR10][R14.64] ;  /* 0x0000000a0e0e7981 */ /* 0x000f28000c1e1900 */
[----:B------:R-:W4:Y:S04]  /*07f0*/  LDG.E R23, desc[UR10][R6.64+0x18] ;  /* 0x0000180a06177981 */ /* 0x000f28000c1e1900 */
[----:B------:R-:W4:Y:S04]  /*0800*/  LDG.E R18, desc[UR10][R18.64] ;  /* 0x0000000a12127981 */ /* 0x000f28000c1e1900 */
[----:B------:R-:W4:Y:S01]  /*0810*/  LDG.E R10, desc[UR10][R6.64+0x1c] ;  /* 0x00001c0a060a7981 */ /* 0x000f22000c1e1900 */
[----:B------:R-:W-:Y:S01]  /*0820*/  IADD3 R4, PT, PT, R4, 0x8, RZ ;  /* 0x0000000804047810 */ /* 0x000fe20007ffe0ff */
[----:B--2--5:R-:W-:-:S04]  /*0830*/  FFMA R2, R16, R2, R17 ;  /* 0x0000000210027223 */ /* 0x024fc80000000011 */
[----:B---3--:R-:W-:-:S04]  /*0840*/  FFMA R2, R5, R20, R2 ;  /* 0x0000001405027223 */ /* 0x008fc80000000002 */
[----:B----4-:R-:W-:-:S04]  /*0850*/  FFMA R21, R21, R22, R2 ;  /* 0x0000001615157223 */ /* 0x010fc80000000002 */
[----:B------:R-:W-:-:S04]  /*0860*/  FFMA R24, R24, R11, R21 ;  /* 0x0000000b18187223 */ /* 0x000fc80000000015 */
[----:B------:R-:W-:-:S04]  /*0870*/  FFMA R25, R25, R12, R24 ;  /* 0x0000000c19197223 */ /* 0x000fc80000000018 */
[----:B------:R-:W-:-:S04]  /*0880*/  FFMA R26, R26, R9, R25 ;  /* 0x000000091a1a7223 */ /* 0x000fc80000000019 */
[----:B------:R-:W-:-:S04]  /*0890*/  FFMA R23, R23, R14, R26 ;  /* 0x0000000e17177223 */ /* 0x000fc8000000001a */
[----:B------:R-:W-:-:S07]  /*08a0*/  FFMA R17, R10, R18, R23 ;  /* 0x000000120a117223 */ /* 0x000fce0000000017 */
.L_x_3:
        /* <DEDUP_REMOVED lines=8> */
[----:B0-----:R-:W-:-:S04]  /*0930*/  IMAD.WIDE R8, R5, 0x4, R8 ;  /* 0x0000000405087825 */ /* 0x001fc800078e0208 */
[----:B------:R-:W-:Y:S02]  /*0940*/  IMAD.WIDE R10, R3, 0x4, R8 ;  /* 0x00000004030a7825 */ /* 0x000fe400078e0208 */
[----:B------:R-:W2:Y:S02]  /*0950*/  LDG.E R8, desc[UR10][R8.64] ;  /* 0x0000000a08087981 */ /* 0x000ea4000c1e1900 */
[----:B-1----:R-:W-:-:S04]  /*0960*/  IMAD.WIDE.U32 R6, R4, 0x4, R6 ;  /* 0x0000000404067825 */ /* 0x002fc800078e0006 */
[C---:B------:R-:W-:Y:S01]  /*0970*/  IMAD.WIDE R12, R3.reuse, 0x4, R10 ;  /* 0x00000004030c7825 */ /* 0x040fe200078e020a */
[----:B------:R-:W2:Y:S04]  /*0980*/  LDG.E R2, desc[UR10][R6.64] ;  /* 0x0000000a06027981 */ /* 0x000ea8000c1e1900 */
[----:B------:R-:W3:Y:S01]  /*0990*/  LDG.E R10, desc[UR10][R10.64] ;  /* 0x0000000a0a0a7981 */ /* 0x000ee2000c1e1900 */
[----:B------:R-:W-:-:S03]  /*09a0*/  IMAD.WIDE R14, R3, 0x4, R12 ;  /* 0x00000004030e7825 */ /* 0x000fc600078e020c */
[----:B------:R-:W3:Y:S04]  /*09b0*/  LDG.E R5, desc[UR10][R6.64+0x4] ;  /* 0x0000040a06057981 */ /* 0x000ee8000c1e1900 */
        /* <DEDUP_REMOVED lines=8> */
[----:B------:R-:W-:-:S07]  /*0a40*/  FFMA R17, R21, R14, R2 ;  /* 0x0000000e15117223 */ /* 0x000fce0000000002 */
.L_x_4:
[----:B------:R-:W-:Y:S05]  /*0a50*/  BRA.U !UP1, `(.L_x_0) ;  /* 0x0000000109447547 */ /* 0x000fea000b800000 */
[----:B------:R-:W0:Y:S01]  /*0a60*/  LDC.64 R6, c[0x0][0x380] ;  /* 0x0000e000ff067b82 */ /* 0x000e220000000a00 */
[----:B------:R-:W-:Y:S01]  /*0a70*/  IMAD R2, R4, R3, R0 ;  /* 0x0000000304027224 */ /* 0x000fe200078e0200 */
[----:B------:R-:W-:-:S06]  /*0a80*/  UIADD3 UR4, UPT, UPT, -UR4, URZ, URZ ;  /* 0x000000ff04047290 */ /* 0x000fcc000fffe1ff */
[----:B------:R-:W1:Y:S01]  /*0a90*/  LDC.64 R8, c[0x0][0x388] ;  /* 0x0000e200ff087b82 */ /* 0x000e620000000a00 */
[----:B0-----:R-:W-:-:S03]  /*0aa0*/  IMAD.WIDE.U32 R6, R4, 0x4, R6 ;  /* 0x0000000404067825 */ /* 0x001fc600078e0006 */
[----:B------:R-:W-:-:S07]  /*0ab0*/  MOV R10, R6 ;  /* 0x00000006000a7202 */ /* 0x000fce0000000f00 */
.L_x_5:
[----:B-1----:R-:W-:Y:S01]  /*0ac0*/  IMAD.WIDE R4, R2, 0x4, R8 ;  /* 0x0000000402047825 */ /* 0x002fe200078e0208 */
[----:B------:R-:W-:-:S05]  /*0ad0*/  MOV R6, R10 ;  /* 0x0000000a00067202 */ /* 0x000fca0000000f00 */
[----:B------:R-:W2:Y:S04]  /*0ae0*/  LDG.E R4, desc[UR10][R4.64] ;  /* 0x0000000a04047981 */ /* 0x000ea8000c1e1900 */
[----:B------:R0:W2:Y:S01]  /*0af0*/  LDG.E R6, desc[UR10][R6.64] ;  /* 0x0000000a06067981 */ /* 0x0000a2000c1e1900 */
[----:B------:R-:W-:-:S04]  /*0b00*/  UIADD3 UR4, UPT, UPT, UR4, 0x1, URZ ;  /* 0x0000000104047890 */ /* 0x000fc8000fffe0ff */
[----:B------:R-:W-:Y:S01]  /*0b10*/  UISETP.NE.AND UP0, UPT, UR4, URZ, UPT ;  /* 0x000000ff0400728c */ /* 0x000fe2000bf05270 */
[----:B------:R-:W-:Y:S02]  /*0b20*/  IADD3 R10, P0, PT, R10, 0x4, RZ ;  /* 0x000000040a0a7810 */ /* 0x000fe40007f1e0ff */
[----:B------:R-:W-:Y:S02]  /*0b30*/  IADD3 R2, PT, PT, R2, R3, RZ ;  /* 0x0000000302027210 */ /* 0x000fe40007ffe0ff */
[----:B0-----:R-:W-:Y:S01]  /*0b40*/  IADD3.X R7, PT, PT, RZ, R7, RZ, P0, !PT ;  /* 0x00000007ff077210 */ /* 0x001fe200007fe4ff */
[----:B--2--5:R-:W-:-:S03]  /*0b50*/  FFMA R17, R6, R4, R17 ;  /* 0x0000000406117223 */ /* 0x024fc60000000011 */
[----:B------:R-:W-:Y:S05]  /*0b60*/  BRA.U UP0, `(.L_x_5) ;  /* 0xfffffffd00d47547 */ /* 0x000fea000b83ffff */
.L_x_0:
[----:B------:R-:W0:Y:S02]  /*0b70*/  LDC.64 R2, c[0x0][0x398] ;  /* 0x0000e600ff027b82 */ /* 0x000e240000000a00 */
[----:B0-----:R-:W-:-:S05]  /*0b80*/  IMAD.WIDE.U32 R2, R0, 0x4, R2 ;  /* 0x0000000400027825 */ /* 0x001fca00078e0002 */
[----:B-----5:R-:W-:Y:S01]  /*0b90*/  STG.E desc[UR10][R2.64], R17 ;  /* 0x0000001102007986 */ /* 0x020fe2000c10190a */
[----:B------:R-:W-:Y:S05]  /*0ba0*/  EXIT ;  /* 0x000000000000794d */ /* 0x000fea0003800000 */
.L_x_6:
[----:B------:R-:W-:-:S00]  /*0bb0*/  BRA `(.L_x_6) ;  /* 0xfffffffc00fc7947 */ /* 0x000fc0000383ffff */
[----:B------:R-:W-:-:S00]  /*0bc0*/  NOP ;  /* 0x0000000000007918 */ /* 0x000fc00000000000 */
        /* <DEDUP_REMOVED lines=11> */
.L_x_18:


//--------------------- .text._Z15relu_activationPfi --------------------------
	.section	.text._Z15relu_activationPfi,"ax",@progbits
	.align	128
        .global         _Z15relu_activationPfi
        .type           _Z15relu_activationPfi,@function
        .size           _Z15relu_activationPfi,(.L_x_19 - _Z15relu_activationPfi)
        .other          _Z15relu_activationPfi,@"STO_CUDA_ENTRY STV_DEFAULT"
_Z15relu_activationPfi:
.text._Z15relu_activationPfi:
[----:B------:R-:W-:Y:S01]  /*0000*/  LDC R1, c[0x0][0x37c] ;  /* 0x0000df00ff017b82 */ /* 0x000fe20000000800 */
[----:B------:R-:W0:Y:S07]  /*0010*/  S2R R0, SR_TID.X ;  /* 0x0000000000007919 */ /* 0x000e2e0000002100 */
[----:B------:R-:W0:Y:S01]  /*0020*/  S2UR UR4, SR_CTAID.X ;  /* 0x00000000000479c3 */ /* 0x000e220000002500 */
[----:B------:R-:W1:Y:S07]  /*0030*/  LDCU UR5, c[0x0][0x388] ;  /* 0x00007100ff0577ac */ /* 0x000e6e0008000800 */
[----:B------:R-:W0:Y:S02]  /*0040*/  LDC R5, c[0x0][0x360] ;  /* 0x0000d800ff057b82 */ /* 0x000e240000000800 */
[----:B0-----:R-:W-:-:S05]  /*0050*/  IMAD R5, R5, UR4, R0 ;  /* 0x0000000405057c24 */ /* 0x001fca000f8e0200 */
[----:B-1----:R-:W-:-:S13]  /*0060*/  ISETP.GE.AND P0, PT, R5, UR5, PT ;  /* 0x0000000505007c0c */ /* 0x002fda000bf06270 */
[----:B------:R-:W-:Y:S05]  /*0070*/  @P0 EXIT ;  /* 0x000000000000094d */ /* 0x000fea0003800000 */
[----:B------:R-:W0:Y:S01]  /*0080*/  LDC.64 R2, c[0x0][0x380] ;  /* 0x0000e000ff027b82 */ /* 0x000e220000000a00 */
[----:B------:R-:W1:Y:S01]  /*0090*/  LDCU.64 UR4, c[0x0][0x358] ;  /* 0x00006b00ff0477ac */ /* 0x000e620008000a00 */
[----:B0-----:R-:W-:-:S05]  /*00a0*/  IMAD.WIDE R2, R5, 0x4, R2 ;  /* 0x0000000405027825 */ /* 0x001fca00078e0202 */
[----:B-1----:R-:W2:Y:S02]  /*00b0*/  LDG.E R0, desc[UR4][R2.64] ;  /* 0x0000000402007981 */ /* 0x002ea4000c1e1900 */
[----:B--2---:R-:W-:-:S05]  /*00c0*/  FMNMX R5, RZ, R0, !PT ;  /* 0x00000000ff057209 */ /* 0x004fca0007800000 */
[----:B------:R-:W-:Y:S01]  /*00d0*/  STG.E desc[UR4][R2.64], R5 ;  /* 0x0000000502007986 */ /* 0x000fe2000c101904 */
[----:B------:R-:W-:Y:S05]  /*00e0*/  EXIT ;  /* 0x000000000000794d */ /* 0x000fea0003800000 */
.L_x_7:
        /* <DEDUP_REMOVED lines=9> */
.L_x_19:


//--------------------- .text._Z6conv2dPfS_S_S_iiiiii --------------------------
	.section	.text._Z6conv2dPfS_S_S_iiiiii,"ax",@progbits
	.align	128
        .global         _Z6conv2dPfS_S_S_iiiiii
        .type           _Z6conv2dPfS_S_S_iiiiii,@function
        .size           _Z6conv2dPfS_S_S_iiiiii,(.L_x_20 - _Z6conv2dPfS_S_S_iiiiii)
        .other          _Z6conv2dPfS_S_S_iiiiii,@"STO_CUDA_ENTRY STV_DEFAULT"
_Z6conv2dPfS_S_S_iiiiii:
.text._Z6conv2dPfS_S_S_iiiiii:
[----:B------:R-:W-:Y:S01]  /*0000*/  LDC R1, c[0x0][0x37c] ;  /* 0x0000df00ff017b82 */ /* 0x000fe20000000800 */
[----:B------:R-:W0:Y:S01]  /*0010*/  S2R R0, SR_TID.X ;  /* 0x0000000000007919 */ /* 0x000e220000002100 */
[----:B------:R-:W0:Y:S02]  /*0020*/  LDCU UR4, c[0x0][0x3b4] ;  /* 0x00007680ff0477ac */ /* 0x000e240008000800 */
[----:B0-----:R-:W-:-:S13]  /*0030*/  ISETP.GE.AND P0, PT, R0, UR4, PT ;  /* 0x0000000400007c0c */ /* 0x001fda000bf06270 */
[----:B------:R-:W-:Y:S05]  /*0040*/  @P0 EXIT ;  /* 0x000000000000094d */ /* 0x000fea0003800000 */
[----:B------:R-:W0:Y:S01]  /*0050*/  LDC.64 R6, c[0x0][0x390] ;  /* 0x0000e400ff067b82 */ /* 0x000e220000000a00 */
[----:B------:R-:W1:Y:S01]  /*0060*/  LDCU.64 UR12, c[0x0][0x358] ;  /* 0x00006b00ff0c77ac */ /* 0x000e620008000a00 */
[----:B------:R-:W2:Y:S01]  /*0070*/  LDCU.64 UR6, c[0x0][0x3a8] ;  /* 0x00007500ff0677ac */ /* 0x000ea20008000a00 */
[----:B0-----:R-:W-:-:S05]  /*0080*/  IMAD.WIDE.U32 R6, R0, 0x4, R6 ;  /* 0x0000000400067825 */ /* 0x001fca00078e0006 */
[----:B-1----:R0:W5:Y:S01]  /*0090*/  LDG.E R2, desc[UR12][R6.64] ;  /* 0x0000000c06027981 */ /* 0x002162000c1e1900 */
[----:B--2---:R-:W-:Y:S01]  /*00a0*/  UISETP.GE.AND UP0, UPT, UR7, 0x1, UPT ;  /* 0x000000010700788c */ /* 0x004fe2000bf06270 */
[----:B------:R-:W1:Y:S03]  /*00b0*/  S2R R3, SR_TID.Y ;  /* 0x0000000000037919 */ /* 0x000e660000002200 */
[----:B------:R-:W-:Y:S01]  /*00c0*/  UISETP.LT.OR UP0, UPT, UR6, 0x1, !UP0 ;  /* 0x000000010600788c */ /* 0x000fe2000c701670 */
[----:B------:R-:W2:Y:S08]  /*00d0*/  S2R R5, SR_TID.Z ;  /* 0x0000000000057919 */ /* 0x000eb00000002300 */
[----:B0-----:R-:W-:Y:S05]  /*00e0*/  BRA.U UP0, `(.L_x_8) ;  /* 0x00000009006c7547 */ /* 0x001fea000b800000 */
[----:B------:R-:W-:Y:S02]  /*00f0*/  ULOP3.LUT UR9, UR7, 0x7, URZ, 0xc0, !UPT ;  /* 0x0000000707097892 */ /* 0x000fe4000f8ec0ff */
[----:B------:R-:W-:Y:S01]  /*0100*/  ULOP3.LUT UR7, UR7, 0x7ffffff8, URZ, 0xc0, !UPT ;  /* 0x7ffffff807077892 */ /* 0x000fe2000f8ec0ff */
[----:B------:R-:W-:-:S11]  /*0110*/  UMOV UR4, URZ ;  /* 0x000000ff00047c82 */ /* 0x000fd60008000000 */
.L_x_16:
[----:B------:R-:W0:Y:S01]  /*0120*/  LDC R7, c[0x0][0x3a8] ;  /* 0x0000ea00ff077b82 */ /* 0x000e220000000800 */
[----:B------:R-:W-:Y:S01]  /*0130*/  UMOV UR8, UR4 ;  /* 0x0000000400087c82 */ /* 0x000fe20008000000 */
[----:B------:R-:W-:Y:S01]  /*0140*/  UMOV UR5, URZ ;  /* 0x000000ff00057c82 */ /* 0x000fe20008000000 */
[----:B0-----:R-:W-:Y:S01]  /*0150*/  IMAD R4, R0, R7, UR4 ;  /* 0x0000000400047e24 */ /* 0x001fe2000f8e0207 */
[----:B------:R-:W-:-:S06]  /*0160*/  UIADD3 UR4, UPT, UPT, UR4, 0x1, URZ ;  /* 0x0000000104047890 */ /* 0x000fcc000fffe0ff */
[----:B------:R-:W-:-:S13]  /*0170*/  ISETP.NE.AND P1, PT, R7, UR4, PT ;  /* 0x0000000407007c0c */ /* 0x000fda000bf25270 */
.L_x_15:
[----:B------:R-:W0:Y:S01]  /*0180*/  LDCU UR6, c[0x0][0x3ac] ;  /* 0x00007580ff0677ac */ /* 0x000e220008000800 */
[----:B------:R-:W3:Y:S01]  /*0190*/  LDC R11, c[0x0][0x3a0] ;  /* 0x0000e800ff0b7b82 */ /* 0x000ee20000000800 */
[----:B------:R-:W4:Y:S01]  /*01a0*/  LDCU UR10, c[0x0][0x3b0] ;  /* 0x00007600ff0a77ac */ /* 0x000f220008000800 */
[----:B0-----:R-:W-:Y:S01]  /*01b0*/  MOV R7, UR6 ;  /* 0x0000000600077c02 */ /* 0x001fe20008000f00 */
[----:B------:R-:W-:-:S03]  /*01c0*/  UMOV UR6, URZ ;  /* 0x000000ff00067c82 */ /* 0x000fc60008000000 */
[----:B------:R-:W-:Y:S01]  /*01d0*/  ISETP.GE.U32.AND P0, PT, R7, 0x8, PT ;  /* 0x000000080700780c */ /* 0x000fe20003f06070 */
[----:B------:R-:W-:Y:S01]  /*01e0*/  IMAD R10, R4, R7, UR5 ;  /* 0x00000005040a7e24 */ /* 0x000fe2000f8e0207 */
[----:B----4-:R-:W-:-:S05]  /*01f0*/  MOV R6, UR10 ;  /* 0x0000000a00067c02 */ /* 0x010fca0008000f00 */
[----:B--2---:R-:W-:Y:S01]  /*0200*/  IMAD R8, R5, R6, UR5 ;  /* 0x0000000505087e24 */ /* 0x004fe2000f8e0206 */
[----:B------:R-:W-:-:S03]  /*0210*/  UIADD3 UR5, UPT, UPT, UR5, 0x1, URZ ;  /* 0x0000000105057890 */ /* 0x000fc6000fffe0ff */
[----:B---3--:R-:W-:-:S03]  /*0220*/  IMAD R9, R11, UR8, R8 ;  /* 0x000000080b097c24 */ /* 0x008fc6000f8e0208 */
[----:B------:R-:W-:Y:S01]  /*0230*/  ISETP.NE.AND P2, PT, R7, UR5, PT ;  /* 0x0000000507007c0c */ /* 0x000fe2000bf45270 */
[----:B------:R-:W-:-:S12]  /*0240*/  @!P0 BRA `(.L_x_9) ;  /* 0x0000000000dc8947 */ /* 0x000fd80003800000 */
[----:B------:R-:W-:Y:S01]  /*0250*/  ISETP.GE.AND P0, PT, R8, R11, PT ;  /* 0x0000000b0800720c */ /* 0x000fe20003f06270 */
[----:B------:R-:W0:Y:S01]  /*0260*/  LDCU UR10, c[0x0][0x3a4] ;  /* 0x00007480ff0a77ac */ /* 0x000e220008000800 */
[----:B------:R-:W-:-:S11]  /*0270*/  UMOV UR6, URZ ;  /* 0x000000ff00067c82 */ /* 0x000fd60008000000 */
.L_x_10:
[----:B------:R-:W1:Y:S08]  /*0280*/  LDC R6, c[0x0][0x3b0] ;  /* 0x0000ec00ff067b82 */ /* 0x000e700000000800 */
[----:B------:R-:W2:Y:S08]  /*0290*/  LDC R7, c[0x0][0x3ac] ;  /* 0x0000eb00ff077b82 */ /* 0x000eb00000000800 */
[----:B------:R-:W3:Y:S08]  /*02a0*/  LDC.64 R14, c[0x0][0x388] ;  /* 0x0000e200ff0e7b82 */ /* 0x000ef00000000a00 */
[----:B------:R-:W4:Y:S01]  /*02b0*/  LDC.64 R12, c[0x0][0x380] ;  /* 0x0000e000ff0c7b82 */ /* 0x000f220000000a00 */
[----:B-1----:R-:W-:-:S05]  /*02c0*/  IMAD R16, R3, R6, UR6 ;  /* 0x0000000603107e24 */ /* 0x002fca000f8e0206 */
[C---:B------:R-:W-:Y:S02]  /*02d0*/  IADD3 R11, PT, PT, R16.reuse, 0x1, RZ ;  /* 0x00000001100b7810 */ /* 0x040fe40007ffe0ff */
[----:B0-----:R-:W-:Y:S01]  /*02e0*/  ISETP.GE.OR P5, PT, R16, UR10, P0 ;  /* 0x0000000a10007c0c */ /* 0x001fe200087a6670 */
[----:B--2---:R-:W-:Y:S01]  /*02f0*/  IMAD R17, R10, R7, UR6 ;  /* 0x000000060a117e24 */ /* 0x004fe2000f8e0207 */
[----:B------:R-:W-:Y:S01]  /*0300*/  ISETP.GE.OR P6, PT, R11, UR10, P0 ;  /* 0x0000000a0b007c0c */ /* 0x000fe200087c6670 */
[----:B------:R-:W-:Y:S01]  /*0310*/  IMAD R11, R9, UR10, R16 ;  /* 0x0000000a090b7c24 */ /* 0x000fe2000f8e0210 */
[C---:B------:R-:W-:Y:S01]  /*0320*/  IADD3 R18, PT, PT, R16.reuse, 0x2, RZ ;  /* 0x0000000210127810 */ /* 0x040fe20007ffe0ff */
[----:B---3--:R-:W-:Y:S01]  /*0330*/  IMAD.WIDE R14, R17, 0x4, R14 ;  /* 0x00000004110e7825 */ /* 0x008fe200078e020e */
[----:B------:R-:W-:Y:S02]  /*0340*/  IADD3 R17, PT, PT, R16, 0x3, RZ ;  /* 0x0000000310117810 */ /* 0x000fe40007ffe0ff */
[----:B------:R-:W-:-:S02]  /*0350*/  ISETP.GE.OR P3, PT, R18, UR10, P0 ;  /* 0x0000000a12007c0c */ /* 0x000fc40008766670 */
[----:B------:R-:W-:-:S03]  /*0360*/  ISETP.GE.OR P4, PT, R17, UR10, P0 ;  /* 0x0000000a11007c0c */ /* 0x000fc60008786670 */
[----:B------:R-:W2:Y:S01]  /*0370*/  @!P5 LDG.E R17, desc[UR12][R14.64] ;  /* 0x0000000c0e11d981 */ /* 0x000ea2000c1e1900 */
[----:B----4-:R-:W-:-:S03]  /*0380*/  IMAD.WIDE R12, R11, 0x4, R12 ;  /* 0x000000040b0c7825 */ /* 0x010fc600078e020c */
[----:B------:R-:W3:Y:S04]  /*0390*/  @!P6 LDG.E R18, desc[UR12][R14.64+0x4] ;  /* 0x0000040c0e12e981 */ /* 0x000ee8000c1e1900 */
[----:B------:R-:W2:Y:S04]  /*03a0*/  @!P5 LDG.E R11, desc[UR12][R12.64] ;  /* 0x0000000c0c0bd981 */ /* 0x000ea8000c1e1900 */
[----:B------:R-:W3:Y:S04]  /*03b0*/  @!P6 LDG.E R19, desc[UR12][R12.64+0x4] ;  /* 0x0000040c0c13e981 */ /* 0x000ee8000c1e1900 */
[----:B------:R-:W4:Y:S04]  /*03c0*/  @!P3 LDG.E R21, desc[UR12][R12.64+0x8] ;  /* 0x0000080c0c15b981 */ /* 0x000f28000c1e1900 */
[----:B------:R-:W4:Y:S04]  /*03d0*/  @!P3 LDG.E R20, desc[UR12][R14.64+0x8] ;  /* 0x0000080c0e14b981 */ /* 0x000f28000c1e1900 */
[----:B------:R-:W4:Y:S04]  /*03e0*/  @!P4 LDG.E R23, desc[UR12][R12.64+0xc] ;  /* 0x00000c0c0c17c981 */ /* 0x000f28000c1e1900 */
[----:B------:R-:W4:Y:S01]  /*03f0*/  @!P4 LDG.E R22, desc[UR12][R14.64+0xc] ;  /* 0x00000c0c0e16c981 */ /* 0x000f22000c1e1900 */
[----:B------:R-:W-:Y:S01]  /*0400*/  IADD3 R24, PT, PT, R16, 0x4, RZ ;  /* 0x0000000410187810 */ /* 0x000fe20007ffe0ff */
[----:B--2--5:R-:W-:-:S03]  /*0410*/  @!P5 FFMA R2, R11, R17, R2 ;  /* 0x000000110b02d223 */ /* 0x024fc60000000002 */
[----:B------:R-:W-:Y:S02]  /*0420*/  ISETP.GE.OR P5, PT, R24, UR10, P0 ;  /* 0x0000000a18007c0c */ /* 0x000fe400087a6670 */
[C---:B------:R-:W-:Y:S01]  /*0430*/  IADD3 R11, PT, PT, R16.reuse, 0x5, RZ ;  /* 0x00000005100b7810 */ /* 0x040fe20007ffe0ff */
[----:B---3--:R-:W-:Y:S01]  /*0440*/  @!P6 FFMA R2, R19, R18, R2 ;  /* 0x000000121302e223 */ /* 0x008fe20000000002 */
[C---:B------:R-:W-:Y:S02]  /*0450*/  IADD3 R17, PT, PT, R16.reuse, 0x6, RZ ;  /* 0x0000000610117810 */ /* 0x040fe40007ffe0ff */
[----:B------:R-:W-:Y:S02]  /*0460*/  ISETP.GE.OR P6, PT, R11, UR10, P0 ;  /* 0x0000000a0b007c0c */ /* 0x000fe400087c6670 */
[----:B------:R-:W-:Y:S01]  /*0470*/  IADD3 R16, PT, PT, R16, 0x7, RZ ;  /* 0x0000000710107810 */ /* 0x000fe20007ffe0ff */
[----:B----4-:R-:W-:Y:S01]  /*0480*/  @!P3 FFMA R2, R21, R20, R2 ;  /* 0x000000141502b223 */ /* 0x010fe20000000002 */
[----:B------:R-:W-:-:S03]  /*0490*/  ISETP.GE.OR P3, PT, R17, UR10, P0 ;  /* 0x0000000a11007c0c */ /* 0x000fc60008766670 */
[----:B------:R-:W2:Y:S01]  /*04a0*/  @!P5 LDG.E R11, desc[UR12][R12.64+0x10] ;  /* 0x0000100c0c0bd981 */ /* 0x000ea2000c1e1900 */
[----:B------:R-:W-:Y:S01]  /*04b0*/  @!P4 FFMA R2, R23, R22, R2 ;  /* 0x000000161702c223 */ /* 0x000fe20000000002 */
[----:B------:R-:W-:-:S04]  /*04c0*/  ISETP.GE.OR P4, PT, R16, UR10, P0 ;  /* 0x0000000a10007c0c */ /* 0x000fc80008786670 */
[----:B------:R-:W3:Y:S04]  /*04d0*/  @!P6 LDG.E R17, desc[UR12][R12.64+0x14] ;  /* 0x0000140c0c11e981 */ /* 0x000ee8000c1e1900 */
[----:B------:R-:W2:Y:S04]  /*04e0*/  @!P5 LDG.E R16, desc[UR12][R14.64+0x10] ;  /* 0x0000100c0e10d981 */ /* 0x000ea8000c1e1900 */
[----:B------:R-:W3:Y:S04]  /*04f0*/  @!P6 LDG.E R18, desc[UR12][R14.64+0x14] ;  /* 0x0000140c0e12e981 */ /* 0x000ee8000c1e1900 */
[----:B------:R-:W4:Y:S04]  /*0500*/  @!P3 LDG.E R19, desc[UR12][R12.64+0x18] ;  /* 0x0000180c0c13b981 */ /* 0x000f28000c1e1900 */
[----:B------:R-:W4:Y:S04]  /*0510*/  @!P3 LDG.E R20, desc[UR12][R14.64+0x18] ;  /* 0x0000180c0e14b981 */ /* 0x000f28000c1e1900 */
[----:B------:R-:W4:Y:S04]  /*0520*/  @!P4 LDG.E R21, desc[UR12][R12.64+0x1c] ;  /* 0x00001c0c0c15c981 */ /* 0x000f28000c1e1900 */
[----:B------:R-:W4:Y:S01]  /*0530*/  @!P4 LDG.E R22, desc[UR12][R14.64+0x1c] ;  /* 0x00001c0c0e16c981 */ /* 0x000f22000c1e1900 */
[----:B------:R-:W-:-:S04]  /*0540*/  UIADD3 UR6, UPT, UPT, UR6, 0x8, URZ ;  /* 0x0000000806067890 */ /* 0x000fc8000fffe0ff */
[----:B------:R-:W-:Y:S01]  /*0550*/  UISETP.NE.AND UP0, UPT, UR6, UR7, UPT ;  /* 0x000000070600728c */ /* 0x000fe2000bf05270 */
[----:B--2---:R-:W-:-:S04]  /*0560*/  @!P5 FFMA R2, R11, R16, R2 ;  /* 0x000000100b02d223 */ /* 0x004fc80000000002 */
[----:B---3--:R-:W-:-:S04]  /*0570*/  @!P6 FFMA R2, R17, R18, R2 ;  /* 0x000000121102e223 */ /* 0x008fc80000000002 */
[----:B----4-:R-:W-:-:S04]  /*0580*/  @!P3 FFMA R2, R19, R20, R2 ;  /* 0x000000141302b223 */ /* 0x010fc80000000002 */
[----:B------:R-:W-:Y:S01]  /*0590*/  @!P4 FFMA R2, R21, R22, R2 ;  /* 0x000000161502c223 */ /* 0x000fe20000000002 */
[----:B------:R-:W-:Y:S06]  /*05a0*/  BRA.U UP0, `(.L_x_10) ;  /* 0xfffffffd00347547 */ /* 0x000fec000b83ffff */
[----:B------:R-:W-:-:S05]  /*05b0*/  UMOV UR6, UR7 ;  /* 0x0000000700067c82 */ /* 0x000fca0008000000 */
.L_x_9:
[----:B------:R-:W-:-:S09]  /*05c0*/  UISETP.NE.AND UP0, UPT, UR9, URZ, UPT ;  /* 0x000000ff0900728c */ /* 0x000fd2000bf05270 */
[----:B------:R-:W-:Y:S05]  /*05d0*/  BRA.U !UP0, `(.L_x_11) ;  /* 0x0000000508287547 */ /* 0x000fea000b800000 */
[----:B------:R-:W-:Y:S01]  /*05e0*/  UIADD3 UR10, UPT, UPT, UR9, -0x1, URZ ;  /* 0xffffffff090a7890 */ /* 0x000fe2000fffe0ff */
[----:B------:R-:W-:-:S03]  /*05f0*/  LOP3.LUT P3, R22, R7, 0x3, RZ, 0xc0, !PT ;  /* 0x0000000307167812 */ /* 0x000fc6000786c0ff */
[----:B------:R-:W-:-:S09]  /*0600*/  UISETP.GE.U32.AND UP0, UPT, UR10, 0x3, UPT ;  /* 0x000000030a00788c */ /* 0x000fd2000bf06070 */
[----:B------:R-:W-:Y:S05]  /*0610*/  BRA.U !UP0, `(.L_x_12) ;  /* 0x0000000108747547 */ /* 0x000fea000b800000 */
[----:B------:R-:W0:Y:S01]  /*0620*/  LDCU.64 UR10, c[0x0][0x3a0] ;  /* 0x00007400ff0a77ac */ /* 0x000e220008000a00 */
[----:B------:R-:W2:Y:S01]  /*0630*/  LDC.64 R14, c[0x0][0x380] ;  /* 0x0000e000ff0e7b82 */ /* 0x000ea20000000a00 */
[----:B-1----:R-:W-:-:S05]  /*0640*/  IMAD R16, R3, R6, UR6 ;  /* 0x0000000603107e24 */ /* 0x002fca000f8e0206 */
[C---:B------:R-:W-:Y:S02]  /*0650*/  IADD3 R17, PT, PT, R16.reuse, 0x1, RZ ;  /* 0x0000000110117810 */ /* 0x040fe40007ffe0ff */
[----:B------:R-:W1:Y:S01]  /*0660*/  LDC.64 R12, c[0x0][0x388] ;  /* 0x0000e200ff0c7b82 */ /* 0x000e620000000a00 */
[----:B------:R-:W-:Y:S02]  /*0670*/  IADD3 R18, PT, PT, R16, 0x2, RZ ;  /* 0x0000000210127810 */ /* 0x000fe40007ffe0ff */
[----:B0-----:R-:W-:Y:S01]  /*0680*/  ISETP.GE.AND P0, PT, R8, UR10, PT ;  /* 0x0000000a08007c0c */ /* 0x001fe2000bf06270 */
[----:B------:R-:W-:-:S03]  /*0690*/  IMAD R11, R9, UR11, R16 ;  /* 0x0000000b090b7c24 */ /* 0x000fc6000f8e0210 */
[----:B------:R-:W-:Y:S02]  /*06a0*/  ISETP.GE.OR P4, PT, R16, UR11, P0 ;  /* 0x0000000b10007c0c */ /* 0x000fe40008786670 */
[----:B------:R-:W-:Y:S01]  /*06b0*/  ISETP.GE.OR P5, PT, R17, UR11, P0 ;  /* 0x0000000b11007c0c */ /* 0x000fe200087a6670 */
[----:B------:R-:W-:Y:S01]  /*06c0*/  IMAD R17, R10, R7, UR6 ;  /* 0x000000060a117e24 */ /* 0x000fe2000f8e0207 */
[----:B------:R-:W-:Y:S01]  /*06d0*/  ISETP.GE.OR P6, PT, R18, UR11, P0 ;  /* 0x0000000b12007c0c */ /* 0x000fe200087c6670 */
[----:B--2---:R-:W-:Y:S01]  /*06e0*/  IMAD.WIDE R14, R11, 0x4, R14 ;  /* 0x000000040b0e7825 */ /* 0x004fe200078e020e */
[----:B------:R-:W-:-:S04]  /*06f0*/  IADD3 R11, PT, PT, R16, 0x3, RZ ;  /* 0x00000003100b7810 */ /* 0x000fc80007ffe0ff */
[----:B------:R-:W-:Y:S01]  /*0700*/  ISETP.GE.OR P0, PT, R11, UR11, P0 ;  /* 0x0000000b0b007c0c */ /* 0x000fe20008706670 */
[----:B-1----:R-:W-:Y:S02]  /*0710*/  IMAD.WIDE R12, R17, 0x4, R12 ;  /* 0x00000004110c7825 */ /* 0x002fe400078e020c */
[----:B------:R-:W2:Y:S04]  /*0720*/  @!P4 LDG.E R11, desc[UR12][R14.64] ;  /* 0x0000000c0e0bc981 */ /* 0x000ea8000c1e1900 */
[----:B------:R-:W2:Y:S04]  /*0730*/  @!P4 LDG.E R16, desc[UR12][R12.64] ;  /* 0x0000000c0c10c981 */ /* 0x000ea8000c1e1900 */
[----:B------:R-:W3:Y:S04]  /*0740*/  @!P5 LDG.E R17, desc[UR12][R14.64+0x4] ;  /* 0x0000040c0e11d981 */ /* 0x000ee8000c1e1900 */
[----:B------:R-:W3:Y:S04]  /*0750*/  @!P5 LDG.E R18, desc[UR12][R12.64+0x4] ;  /* 0x0000040c0c12d981 */ /* 0x000ee8000c1e1900 */
[----:B------:R-:W4:Y:S04]  /*0760*/  @!P6 LDG.E R19, desc[UR12][R14.64+0x8] ;  /* 0x0000080c0e13e981 */ /* 0x000f28000c1e1900 */
[----:B------:R-:W4:Y:S04]  /*0770*/  @!P6 LDG.E R20, desc[UR12][R12.64+0x8] ;  /* 0x0000080c0c14e981 */ /* 0x000f28000c1e1900 */
[----:B------:R-:W4:Y:S04]  /*0780*/  @!P0 LDG.E R21, desc[UR12][R14.64+0xc] ;  /* 0x00000c0c0e158981 */ /* 0x000f28000c1e1900 */
[----:B------:R-:W4:Y:S01]  /*0790*/  @!P0 LDG.E R23, desc[UR12][R12.64+0xc] ;  /* 0x00000c0c0c178981 */ /* 0x000f22000c1e1900 */
[----:B------:R-:W-:Y:S01]  /*07a0*/  UIADD3 UR6, UPT, UPT, UR6, 0x4, URZ ;  /* 0x0000000406067890 */ /* 0x000fe2000fffe0ff */
[----:B--2--5:R-:W-:-:S04]  /*07b0*/  @!P4 FFMA R2, R11, R16, R2 ;  /* 0x000000100b02c223 */ /* 0x024fc80000000002 */
[----:B---3--:R-:W-:-:S04]  /*07c0*/  @!P5 FFMA R2, R17, R18, R2 ;  /* 0x000000121102d223 */ /* 0x008fc80000000002 */
[----:B----4-:R-:W-:-:S04]  /*07d0*/  @!P6 FFMA R2, R19, R20, R2 ;  /* 0x000000141302e223 */ /* 0x010fc80000000002 */
[----:B------:R-:W-:-:S07]  /*07e0*/  @!P0 FFMA R2, R21, R23, R2 ;  /* 0x0000001715028223 */ /* 0x000fce0000000002 */
.L_x_12:
[----:B------:R-:W-:Y:S05]  /*07f0*/  @!P3 BRA `(.L_x_11) ;  /* 0x0000000000a0b947 */ /* 0x000fea0003800000 */
[----:B------:R-:W-:Y:S02]  /*0800*/  ISETP.NE.AND P0, PT, R22, 0x1, PT ;  /* 0x000000011600780c */ /* 0x000fe40003f05270 */
[----:B------:R-:W-:-:S04]  /*0810*/  LOP3.LUT R11, R7, 0x1, RZ, 0xc0, !PT ;  /* 0x00000001070b7812 */ /* 0x000fc800078ec0ff */
[----:B------:R-:W-:-:S07]  /*0820*/  ISETP.NE.U32.AND P4, PT, R11, 0x1, PT ;  /* 0x000000010b00780c */ /* 0x000fce0003f85070 */
[----:B------:R-:W-:Y:S06]  /*0830*/  @!P0 BRA `(.L_x_13) ;  /* 0x00000000004c8947 */ /* 0x000fec0003800000 */
[----:B------:R-:W0:Y:S01]  /*0840*/  LDCU.64 UR10, c[0x0][0x3a0] ;  /* 0x00007400ff0a77ac */ /* 0x000e220008000a00 */
[----:B------:R-:W2:Y:S01]  /*0850*/  LDC.64 R12, c[0x0][0x380] ;  /* 0x0000e000ff0c7b82 */ /* 0x000ea20000000a00 */
[----:B-1----:R-:W-:Y:S02]  /*0860*/  IMAD R16, R3, R6, UR6 ;  /* 0x0000000603107e24 */ /* 0x002fe4000f8e0206 */
[----:B------:R-:W-:-:S03]  /*0870*/  IMAD R17, R10, R7, UR6 ;  /* 0x000000060a117e24 */ /* 0x000fc6000f8e0207 */
[----:B------:R-:W-:Y:S02]  /*0880*/  IADD3 R11, PT, PT, R16, 0x1, RZ ;  /* 0x00000001100b7810 */ /* 0x000fe40007ffe0ff */
[----:B------:R-:W1:Y:S01]  /*0890*/  LDC.64 R14, c[0x0][0x388] ;  /* 0x0000e200ff0e7b82 */ /* 0x000e620000000a00 */
[----:B0-----:R-:W-:-:S04]  /*08a0*/  ISETP.GE.AND P0, PT, R8, UR10, PT ;  /* 0x0000000a08007c0c */ /* 0x001fc8000bf06270 */
[----:B------:R-:W-:Y:S02]  /*08b0*/  ISETP.GE.OR P3, PT, R16, UR11, P0 ;  /* 0x0000000b10007c0c */ /* 0x000fe40008766670 */
[----:B------:R-:W-:Y:S01]  /*08c0*/  ISETP.GE.OR P0, PT, R11, UR11, P0 ;  /* 0x0000000b0b007c0c */ /* 0x000fe20008706670 */
[----:B------:R-:W-:-:S04]  /*08d0*/  IMAD R11, R9, UR11, R16 ;  /* 0x0000000b090b7c24 */ /* 0x000fc8000f8e0210 */
[----:B--2---:R-:W-:-:S04]  /*08e0*/  IMAD.WIDE R12, R11, 0x4, R12 ;  /* 0x000000040b0c7825 */ /* 0x004fc800078e020c */
[----:B-1----:R-:W-:Y:S02]  /*08f0*/  IMAD.WIDE R14, R17, 0x4, R14 ;  /* 0x00000004110e7825 */ /* 0x002fe400078e020e */
[----:B------:R-:W2:Y:S04]  /*0900*/  @!P3 LDG.E R11, desc[UR12][R12.64] ;  /* 0x0000000c0c0bb981 */ /* 0x000ea8000c1e1900 */
[----:B------:R-:W2:Y:S04]  /*0910*/  @!P3 LDG.E R16, desc[UR12][R14.64] ;  /* 0x0000000c0e10b981 */ /* 0x000ea8000c1e1900 */
[----:B------:R-:W3:Y:S04]  /*0920*/  @!P0 LDG.E R17, desc[UR12][R12.64+0x4] ;  /* 0x0000040c0c118981 */ /* 0x000ee8000c1e1900 */
[----:B------:R-:W3:Y:S01]  /*0930*/  @!P0 LDG.E R18, desc[UR12][R14.64+0x4] ;  /* 0x0000040c0e128981 */ /* 0x000ee2000c1e1900 */
[----:B------:R-:W-:Y:S01]  /*0940*/  UIADD3 UR6, UPT, UPT, UR6, 0x2, URZ ;  /* 0x0000000206067890 */ /* 0x000fe2000fffe0ff */
[----:B--2--5:R-:W-:-:S04]  /*0950*/  @!P3 FFMA R2, R11, R16, R2 ;  /* 0x000000100b02b223 */ /* 0x024fc80000000002 */
[----:B---3--:R-:W-:-:S07]  /*0960*/  @!P0 FFMA R2, R17, R18, R2 ;  /* 0x0000001211028223 */ /* 0x008fce0000000002 */
.L_x_13:
[----:B------:R-:W-:Y:S05]  /*0970*/  @P4 BRA `(.L_x_11) ;  /* 0x0000000000404947 */ /* 0x000fea0003800000 */
[----:B------:R-:W0:Y:S01]  /*0980*/  LDCU.64 UR10, c[0x0][0x3a0] ;  /* 0x00007400ff0a77ac */ /* 0x000e220008000a00 */
[----:B-1----:R-:W-:Y:S01]  /*0990*/  IMAD R6, R3, R6, UR6 ;  /* 0x0000000603067e24 */ /* 0x002fe2000f8e0206 */
[----:B------:R-:W-:Y:S01]  /*09a0*/  BSSY.RECONVERGENT B0, `(.L_x_11) ;  /* 0x000000d000007945 */ /* 0x000fe20003800200 */
[----:B0-----:R-:W-:-:S04]  /*09b0*/  ISETP.GE.AND P0, PT, R8, UR10, PT ;  /* 0x0000000a08007c0c */ /* 0x001fc8000bf06270 */
[----:B------:R-:W-:-:S13]  /*09c0*/  ISETP.GE.OR P0, PT, R6, UR11, P0 ;  /* 0x0000000b06007c0c */ /* 0x000fda0008706670 */
[----:B------:R-:W-:Y:S05]  /*09d0*/  @P0 BRA `(.L_x_14) ;  /* 0x0000000000240947 */ /* 0x000fea0003800000 */
[----:B------:R-:W0:Y:S01]  /*09e0*/  LDC.64 R12, c[0x0][0x380] ;  /* 0x0000e000ff0c7b82 */ /* 0x000e220000000a00 */
[----:B------:R-:W-:Y:S02]  /*09f0*/  IMAD R9, R9, UR11, R6 ;  /* 0x0000000b09097c24 */ /* 0x000fe4000f8e0206 */
[----:B------:R-:W-:-:S05]  /*0a00*/  IMAD R11, R10, R7, UR6 ;  /* 0x000000060a0b7e24 */ /* 0x000fca000f8e0207 */
[----:B------:R-:W1:Y:S01]  /*0a10*/  LDC.64 R14, c[0x0][0x388] ;  /* 0x0000e200ff0e7b82 */ /* 0x000e620000000a00 */
[----:B0-----:R-:W-:-:S06]  /*0a20*/  IMAD.WIDE R6, R9, 0x4, R12 ;  /* 0x0000000409067825 */ /* 0x001fcc00078e020c */
[----:B------:R-:W2:Y:S01]  /*0a30*/  LDG.E R7, desc[UR12][R6.64] ;  /* 0x0000000c06077981 */ /* 0x000ea2000c1e1900 */
[----:B-1----:R-:W-:-:S06]  /*0a40*/  IMAD.WIDE R8, R11, 0x4, R14 ;  /* 0x000000040b087825 */ /* 0x002fcc00078e020e */
[----:B------:R-:W2:Y:S02]  /*0a50*/  LDG.E R8, desc[UR12][R8.64] ;  /* 0x0000000c08087981 */ /* 0x000ea4000c1e1900 */
[----:B--2--5:R-:W-:-:S07]  /*0a60*/  FFMA R2, R7, R8, R2 ;  /* 0x0000000807027223 */ /* 0x024fce0000000002 */
.L_x_14:
[----:B------:R-:W-:Y:S05]  /*0a70*/  BSYNC.RECONVERGENT B0 ;  /* 0x0000000000007941 */ /* 0x000fea0003800200 */
.L_x_11:
[----:B------:R-:W-:Y:S05]  /*0a80*/  @P2 BRA `(.L_x_15) ;  /* 0xfffffff400bc2947 */ /* 0x000fea000383ffff */
[----:B------:R-:W-:Y:S05]  /*0a90*/  @P1 BRA `(.L_x_16) ;  /* 0xfffffff400a01947 */ /* 0x000fea000383ffff */
.L_x_8:
[----:B------:R-:W1:Y:S01]  /*0aa0*/  LDCU UR5, c[0x0][0x374] ;  /* 0x00006e80ff0577ac */ /* 0x000e620008000800 */
[----:B------:R-:W0:Y:S01]  /*0ab0*/  LDC.64 R6, c[0x0][0x398] ;  /* 0x0000e600ff067b82 */ /* 0x000e220000000a00 */
[----:B------:R-:W2:Y:S02]  /*0ac0*/  LDCU UR6, c[0x0][0x378] ;  /* 0x00006f00ff0677ac */ /* 0x000ea40008000800 */
[----:B--2---:R-:W-:-:S04]  /*0ad0*/  IMAD R0, R0, UR6, R5 ;  /* 0x0000000600007c24 */ /* 0x004fc8000f8e0205 */
[----:B-1----:R-:W-:-:S04]  /*0ae0*/  IMAD R5, R0, UR5, R3 ;  /* 0x0000000500057c24 */ /* 0x002fc8000f8e0203 */
[----:B0-----:R-:W-:-:S05]  /*0af0*/  IMAD.WIDE R4, R5, 0x4, R6 ;  /* 0x0000000405047825 */ /* 0x001fca00078e0206 */
[----:B-----5:R-:W-:Y:S01]  /*0b00*/  STG.E desc[UR12][R4.64], R2 ;  /* 0x0000000204007986 */ /* 0x020fe2000c10190c */
[----:B------:R-:W-:Y:S05]  /*0b10*/  EXIT ;  /* 0x000000000000794d */ /* 0x000fea0003800000 */
.L_x_17:
        /* <DEDUP_REMOVED lines=14> */
.L_x_20:


//--------------------- .nv.shared.reserved.0     --------------------------
	.section	.nv.shared.reserved.0,"aw",@nobits
	.weak		__nv_reservedSMEM_offset_0_alias
	.size		__nv_reservedSMEM_offset_0_alias, 0, 64
	.other		__nv_reservedSMEM_offset_0_alias,@"STO_CUDA_RESERVED_SHARED STV_DEFAULT"
__nv_reservedSMEM_offset_0_alias:
	.zero		0
	.zero		64


//--------------------- .nv.constant0._Z15fully_connectedPfS_S_S_ii --------------------------
	.section	.nv.constant0._Z15fully_connectedPfS_S_S_ii,"a",@progbits
	.sectionflags	@""
	.align	4
.nv.constant0._Z15fully_connectedPfS_S_S_ii:
	.zero		936


//--------------------- .nv.constant0._Z15relu_activationPfi --------------------------
	.section	.nv.constant0._Z15relu_activationPfi,"a",@progbits
	.sectionflags	@""
	.align	4
.nv.constant0._Z15relu_activationPfi:
	.zero		908


//--------------------- .nv.constant0._Z6conv2dPfS_S_S_iiiiii --------------------------
	.section	.nv.constant0._Z6conv2dPfS_S_S_iiiiii,"a",@progbits
	.sectionflags	@""
	.align	4
.nv.constant0._Z6conv2dPfS_S_S_iiiiii:
	.zero		952


//--------------------- SYMBOLS --------------------------

	.type		.nv.reservedSmem.offset0,@object
	.size		.nv.reservedSmem.offset0,0x4
